//
// Generated by NVIDIA NVVM Compiler
//
// Compiler Build ID: CL-36424714
// Cuda compilation tools, release 13.0, V13.0.88
// Based on NVVM 20.0.0
//

.version 9.0
.target sm_100
.address_size 64

	// .globl	ribbon_assault
.func  (.param .align 16 .b8 func_retval0[16]) __internal_trig_reduction_slowpathd
(
	.param .b64 __internal_trig_reduction_slowpathd_param_0
)
;
.global .align 4 .b8 __cudart_i2opi_f[24] = {65, 144, 67, 60, 153, 149, 98, 219, 192, 221, 52, 245, 209, 87, 39, 252, 41, 21, 68, 78, 110, 131, 249, 162};
.global .align 8 .b8 __cudart_i2opi_d[144] = {8, 93, 141, 31, 177, 95, 251, 107, 234, 146, 82, 138, 247, 57, 7, 61, 123, 241, 229, 235, 199, 186, 39, 117, 45, 234, 95, 158, 102, 63, 70, 79, 183, 9, 203, 39, 207, 126, 54, 109, 31, 109, 10, 90, 139, 17, 47, 239, 15, 152, 5, 222, 255, 151, 248, 31, 59, 40, 249, 189, 139, 95, 132, 156, 244, 57, 83, 131, 57, 214, 145, 57, 65, 126, 95, 180, 38, 112, 156, 233, 132, 68, 187, 46, 245, 53, 130, 232, 62, 167, 41, 177, 28, 235, 29, 254, 28, 146, 209, 9, 234, 46, 73, 6, 224, 210, 77, 66, 58, 110, 36, 183, 97, 197, 187, 222, 171, 99, 81, 254, 65, 144, 67, 60, 153, 149, 98, 219, 192, 221, 52, 245, 209, 87, 39, 252, 41, 21, 68, 78, 110, 131, 249, 162};
.global .align 16 .b8 __cudart_sin_cos_coeffs[128] = {70, 210, 176, 44, 241, 229, 90, 190, 146, 227, 172, 105, 227, 29, 199, 62, 161, 98, 219, 25, 160, 1, 42, 191, 24, 8, 17, 17, 17, 17, 129, 63, 84, 85, 85, 85, 85, 85, 197, 191, 0, 0, 0, 0, 0, 0, 0, 0, 0, 0, 0, 0, 0, 0, 0, 0, 100, 129, 253, 32, 131, 255, 168, 189, 40, 133, 239, 193, 167, 238, 33, 62, 217, 230, 6, 142, 79, 126, 146, 190, 233, 188, 221, 25, 160, 1, 250, 62, 71, 93, 193, 22, 108, 193, 86, 191, 81, 85, 85, 85, 85, 85, 165, 63, 0, 0, 0, 0, 0, 0, 224, 191, 0, 0, 0, 0, 0, 0, 240, 63};

.visible .entry ribbon_assault(
	.param .u64 .ptr .align 1 ribbon_assault_param_0,
	.param .u32 ribbon_assault_param_1,
	.param .u32 ribbon_assault_param_2,
	.param .u32 ribbon_assault_param_3
)
{
	.local .align 4 .b8 	__local_depot0[28];
	.reg .b64 	%SP;
	.reg .b64 	%SPL;
	.reg .pred 	%p<44>;
	.reg .b32 	%r<180>;
	.reg .b32 	%f<194>;
	.reg .b64 	%rd<70>;
	.reg .b64 	%fd<114>;

	mov.u64 	%SPL, __local_depot0;
	ld.param.u64 	%rd19, [ribbon_assault_param_0];
	ld.param.u32 	%r56, [ribbon_assault_param_1];
	ld.param.u32 	%r57, [ribbon_assault_param_2];
	ld.param.u32 	%r58, [ribbon_assault_param_3];
	add.u64 	%rd1, %SPL, 0;
	mov.u32 	%r59, %tid.x;
	mov.u32 	%r60, %ctaid.x;
	mov.u32 	%r61, %ntid.x;
	mad.lo.s32 	%r62, %r60, %r61, %r59;
	cvt.rn.f32.u32 	%f1, %r62;
	mov.u32 	%r63, %tid.y;
	mov.u32 	%r64, %ctaid.y;
	mov.u32 	%r65, %ntid.y;
	mad.lo.s32 	%r66, %r64, %r65, %r63;
	cvt.rn.f32.u32 	%f2, %r66;
	cvt.rn.f32.u32 	%f37, %r61;
	mul.f32 	%f38, %f37, %f2;
	mov.u32 	%r67, %nctaid.x;
	cvt.rn.f32.u32 	%f39, %r67;
	fma.rn.f32 	%f3, %f38, %f39, %f1;
	cvt.rn.f32.s32 	%f40, %r58;
	div.rn.f32 	%f41, %f40, 0f447A0000;
	add.f32 	%f4, %f41, 0f41300000;
	cvt.f64.f32 	%fd1, %f4;
	mul.f64 	%fd2, %fd1, 0d3FD3333333333333;
	abs.f64 	%fd3, %fd2;
	setp.neu.f64 	%p1, %fd3, 0d7FF0000000000000;
	@%p1 bra 	$L__BB0_2;
	mov.f64 	%fd27, 0d0000000000000000;
	mul.rn.f64 	%fd110, %fd2, %fd27;
	mov.b32 	%r163, 0;
	bra.uni 	$L__BB0_4;
$L__BB0_2:
	mul.f64 	%fd22, %fd2, 0d3FE45F306DC9C883;
	cvt.rni.s32.f64 	%r163, %fd22;
	cvt.rn.f64.s32 	%fd23, %r163;
	fma.rn.f64 	%fd24, %fd23, 0dBFF921FB54442D18, %fd2;
	fma.rn.f64 	%fd25, %fd23, 0dBC91A62633145C00, %fd24;
	fma.rn.f64 	%fd110, %fd23, 0dB97B839A252049C0, %fd25;
	setp.ltu.f64 	%p2, %fd3, 0d41E0000000000000;
	@%p2 bra 	$L__BB0_4;
	{ // callseq 0, 0
	.param .b64 param0;
	st.param.f64 	[param0], %fd2;
	.param .align 16 .b8 retval0[16];
	call.uni (retval0), 
	__internal_trig_reduction_slowpathd, 
	(
	param0
	);
	ld.param.f64 	%fd110, [retval0];
	ld.param.b32 	%r163, [retval0+8];
	} // callseq 0
$L__BB0_4:
	shl.b32 	%r70, %r163, 6;
	cvt.u64.u32 	%rd21, %r70;
	and.b64  	%rd22, %rd21, 64;
	mov.u64 	%rd23, __cudart_sin_cos_coeffs;
	add.s64 	%rd24, %rd23, %rd22;
	mul.rn.f64 	%fd28, %fd110, %fd110;
	and.b32  	%r71, %r163, 1;
	setp.eq.b32 	%p3, %r71, 1;
	selp.f64 	%fd29, 0dBDA8FF8320FD8164, 0d3DE5DB65F9785EBA, %p3;
	ld.global.nc.v2.f64 	{%fd30, %fd31}, [%rd24];
	fma.rn.f64 	%fd32, %fd29, %fd28, %fd30;
	fma.rn.f64 	%fd33, %fd32, %fd28, %fd31;
	ld.global.nc.v2.f64 	{%fd34, %fd35}, [%rd24+16];
	fma.rn.f64 	%fd36, %fd33, %fd28, %fd34;
	fma.rn.f64 	%fd37, %fd36, %fd28, %fd35;
	ld.global.nc.v2.f64 	{%fd38, %fd39}, [%rd24+32];
	fma.rn.f64 	%fd40, %fd37, %fd28, %fd38;
	fma.rn.f64 	%fd41, %fd40, %fd28, %fd39;
	fma.rn.f64 	%fd42, %fd41, %fd110, %fd110;
	fma.rn.f64 	%fd43, %fd41, %fd28, 0d3FF0000000000000;
	selp.f64 	%fd44, %fd43, %fd42, %p3;
	and.b32  	%r72, %r163, 2;
	setp.eq.s32 	%p4, %r72, 0;
	mov.f64 	%fd45, 0d0000000000000000;
	sub.f64 	%fd46, %fd45, %fd44;
	selp.f64 	%fd8, %fd44, %fd46, %p4;
	mul.f64 	%fd9, %fd1, 0d3FC5C28F5C28F5C3;
	abs.f64 	%fd10, %fd9;
	setp.neu.f64 	%p5, %fd10, 0d7FF0000000000000;
	@%p5 bra 	$L__BB0_6;
	mov.f64 	%fd52, 0d0000000000000000;
	mul.rn.f64 	%fd111, %fd9, %fd52;
	mov.b32 	%r164, 0;
	bra.uni 	$L__BB0_8;
$L__BB0_6:
	mul.f64 	%fd47, %fd9, 0d3FE45F306DC9C883;
	cvt.rni.s32.f64 	%r164, %fd47;
	cvt.rn.f64.s32 	%fd48, %r164;
	fma.rn.f64 	%fd49, %fd48, 0dBFF921FB54442D18, %fd9;
	fma.rn.f64 	%fd50, %fd48, 0dBC91A62633145C00, %fd49;
	fma.rn.f64 	%fd111, %fd48, 0dB97B839A252049C0, %fd50;
	setp.ltu.f64 	%p6, %fd10, 0d41E0000000000000;
	@%p6 bra 	$L__BB0_8;
	{ // callseq 1, 0
	.param .b64 param0;
	st.param.f64 	[param0], %fd9;
	.param .align 16 .b8 retval0[16];
	call.uni (retval0), 
	__internal_trig_reduction_slowpathd, 
	(
	param0
	);
	ld.param.f64 	%fd111, [retval0];
	ld.param.b32 	%r164, [retval0+8];
	} // callseq 1
$L__BB0_8:
	shl.b32 	%r75, %r164, 6;
	cvt.u64.u32 	%rd25, %r75;
	and.b64  	%rd26, %rd25, 64;
	mov.u64 	%rd27, __cudart_sin_cos_coeffs;
	add.s64 	%rd28, %rd27, %rd26;
	mul.rn.f64 	%fd53, %fd111, %fd111;
	and.b32  	%r76, %r164, 1;
	setp.eq.b32 	%p7, %r76, 1;
	selp.f64 	%fd54, 0dBDA8FF8320FD8164, 0d3DE5DB65F9785EBA, %p7;
	ld.global.nc.v2.f64 	{%fd55, %fd56}, [%rd28];
	fma.rn.f64 	%fd57, %fd54, %fd53, %fd55;
	fma.rn.f64 	%fd58, %fd57, %fd53, %fd56;
	ld.global.nc.v2.f64 	{%fd59, %fd60}, [%rd28+16];
	fma.rn.f64 	%fd61, %fd58, %fd53, %fd59;
	fma.rn.f64 	%fd62, %fd61, %fd53, %fd60;
	ld.global.nc.v2.f64 	{%fd63, %fd64}, [%rd28+32];
	fma.rn.f64 	%fd65, %fd62, %fd53, %fd63;
	fma.rn.f64 	%fd66, %fd65, %fd53, %fd64;
	fma.rn.f64 	%fd67, %fd66, %fd111, %fd111;
	fma.rn.f64 	%fd68, %fd66, %fd53, 0d3FF0000000000000;
	selp.f64 	%fd69, %fd68, %fd67, %p7;
	and.b32  	%r77, %r164, 2;
	setp.eq.s32 	%p8, %r77, 0;
	mov.f64 	%fd70, 0d0000000000000000;
	sub.f64 	%fd71, %fd70, %fd69;
	selp.f64 	%fd72, %fd69, %fd71, %p8;
	fma.rn.f64 	%fd73, %fd8, %fd72, %fd8;
	cvt.rn.f32.f64 	%f5, %fd73;
	mul.f32 	%f6, %f4, 0f3F21CAC1;
	mul.f32 	%f42, %f6, 0f3F22F983;
	cvt.rni.s32.f32 	%r168, %f42;
	cvt.rn.f32.s32 	%f43, %r168;
	fma.rn.f32 	%f44, %f43, 0fBFC90FDA, %f6;
	fma.rn.f32 	%f45, %f43, 0fB3A22168, %f44;
	fma.rn.f32 	%f187, %f43, 0fA7C234C5, %f45;
	abs.f32 	%f8, %f6;
	setp.ltu.f32 	%p9, %f8, 0f47CE4780;
	@%p9 bra 	$L__BB0_16;
	setp.neu.f32 	%p10, %f8, 0f7F800000;
	@%p10 bra 	$L__BB0_11;
	mov.f32 	%f48, 0f00000000;
	mul.rn.f32 	%f187, %f6, %f48;
	mov.b32 	%r168, 0;
	bra.uni 	$L__BB0_16;
$L__BB0_11:
	mov.b32 	%r8, %f6;
	shl.b32 	%r79, %r8, 8;
	or.b32  	%r9, %r79, -2147483648;
	mov.b64 	%rd65, 0;
	mov.b32 	%r165, 0;
	mov.u64 	%rd63, __cudart_i2opi_f;
	mov.u64 	%rd64, %rd1;
$L__BB0_12:
	.pragma "nounroll";
	ld.global.nc.u32 	%r80, [%rd63];
	mad.wide.u32 	%rd31, %r80, %r9, %rd65;
	shr.u64 	%rd65, %rd31, 32;
	st.local.u32 	[%rd64], %rd31;
	add.s32 	%r165, %r165, 1;
	add.s64 	%rd64, %rd64, 4;
	add.s64 	%rd63, %rd63, 4;
	setp.ne.s32 	%p11, %r165, 6;
	@%p11 bra 	$L__BB0_12;
	shr.u32 	%r81, %r8, 23;
	st.local.u32 	[%rd1+24], %rd65;
	and.b32  	%r12, %r81, 31;
	and.b32  	%r82, %r81, 224;
	add.s32 	%r83, %r82, -128;
	shr.u32 	%r84, %r83, 5;
	mul.wide.u32 	%rd32, %r84, 4;
	sub.s64 	%rd8, %rd1, %rd32;
	ld.local.u32 	%r166, [%rd8+24];
	ld.local.u32 	%r167, [%rd8+20];
	setp.eq.s32 	%p12, %r12, 0;
	@%p12 bra 	$L__BB0_15;
	shf.l.wrap.b32 	%r166, %r167, %r166, %r12;
	ld.local.u32 	%r85, [%rd8+16];
	shf.l.wrap.b32 	%r167, %r85, %r167, %r12;
$L__BB0_15:
	shr.u32 	%r86, %r166, 30;
	shf.l.wrap.b32 	%r87, %r167, %r166, 2;
	shl.b32 	%r88, %r167, 2;
	shr.u32 	%r89, %r87, 31;
	add.s32 	%r90, %r89, %r86;
	neg.s32 	%r91, %r90;
	setp.lt.s32 	%p13, %r8, 0;
	selp.b32 	%r168, %r91, %r90, %p13;
	xor.b32  	%r92, %r87, %r8;
	shr.s32 	%r93, %r87, 31;
	xor.b32  	%r94, %r93, %r87;
	xor.b32  	%r95, %r93, %r88;
	cvt.u64.u32 	%rd33, %r94;
	shl.b64 	%rd34, %rd33, 32;
	cvt.u64.u32 	%rd35, %r95;
	or.b64  	%rd36, %rd34, %rd35;
	cvt.rn.f64.s64 	%fd74, %rd36;
	mul.f64 	%fd75, %fd74, 0d3BF921FB54442D19;
	cvt.rn.f32.f64 	%f46, %fd75;
	neg.f32 	%f47, %f46;
	setp.lt.s32 	%p14, %r92, 0;
	selp.f32 	%f187, %f47, %f46, %p14;
$L__BB0_16:
	add.s32 	%r97, %r168, 1;
	mul.rn.f32 	%f49, %f187, %f187;
	and.b32  	%r98, %r168, 1;
	setp.eq.b32 	%p15, %r98, 1;
	selp.f32 	%f50, %f187, 0f3F800000, %p15;
	fma.rn.f32 	%f51, %f49, %f50, 0f00000000;
	fma.rn.f32 	%f52, %f49, 0f37CBAC00, 0fBAB607ED;
	selp.f32 	%f53, 0fB94D4153, %f52, %p15;
	selp.f32 	%f54, 0f3C0885E4, 0f3D2AAABB, %p15;
	fma.rn.f32 	%f55, %f53, %f49, %f54;
	selp.f32 	%f56, 0fBE2AAAA8, 0fBEFFFFFF, %p15;
	fma.rn.f32 	%f57, %f55, %f49, %f56;
	fma.rn.f32 	%f58, %f57, %f51, %f50;
	and.b32  	%r99, %r97, 2;
	setp.eq.s32 	%p16, %r99, 0;
	mov.f32 	%f59, 0f00000000;
	sub.f32 	%f60, %f59, %f58;
	selp.f32 	%f61, %f58, %f60, %p16;
	cvt.f64.f32 	%fd15, %f61;
	mul.f32 	%f12, %f4, 0f3E0624DD;
	mul.f32 	%f62, %f12, 0f3F22F983;
	cvt.rni.s32.f32 	%r172, %f62;
	cvt.rn.f32.s32 	%f63, %r172;
	fma.rn.f32 	%f64, %f63, 0fBFC90FDA, %f12;
	fma.rn.f32 	%f65, %f63, 0fB3A22168, %f64;
	fma.rn.f32 	%f188, %f63, 0fA7C234C5, %f65;
	abs.f32 	%f14, %f12;
	setp.ltu.f32 	%p17, %f14, 0f47CE4780;
	@%p17 bra 	$L__BB0_24;
	setp.neu.f32 	%p18, %f14, 0f7F800000;
	@%p18 bra 	$L__BB0_19;
	mov.f32 	%f68, 0f00000000;
	mul.rn.f32 	%f188, %f12, %f68;
	mov.b32 	%r172, 0;
	bra.uni 	$L__BB0_24;
$L__BB0_19:
	mov.b32 	%r22, %f12;
	shl.b32 	%r101, %r22, 8;
	or.b32  	%r23, %r101, -2147483648;
	mov.b64 	%rd66, 0;
	mov.b32 	%r169, 0;
	mov.u64 	%rd39, __cudart_i2opi_f;
$L__BB0_20:
	.pragma "nounroll";
	mul.wide.u32 	%rd38, %r169, 4;
	add.s64 	%rd40, %rd39, %rd38;
	ld.global.nc.u32 	%r102, [%rd40];
	mad.wide.u32 	%rd41, %r102, %r23, %rd66;
	shr.u64 	%rd66, %rd41, 32;
	add.s64 	%rd42, %rd1, %rd38;
	st.local.u32 	[%rd42], %rd41;
	add.s32 	%r169, %r169, 1;
	setp.ne.s32 	%p19, %r169, 6;
	@%p19 bra 	$L__BB0_20;
	shr.u32 	%r103, %r22, 23;
	st.local.u32 	[%rd1+24], %rd66;
	and.b32  	%r26, %r103, 31;
	and.b32  	%r104, %r103, 224;
	add.s32 	%r105, %r104, -128;
	shr.u32 	%r106, %r105, 5;
	mul.wide.u32 	%rd43, %r106, 4;
	sub.s64 	%rd11, %rd1, %rd43;
	ld.local.u32 	%r170, [%rd11+24];
	ld.local.u32 	%r171, [%rd11+20];
	setp.eq.s32 	%p20, %r26, 0;
	@%p20 bra 	$L__BB0_23;
	shf.l.wrap.b32 	%r170, %r171, %r170, %r26;
	ld.local.u32 	%r107, [%rd11+16];
	shf.l.wrap.b32 	%r171, %r107, %r171, %r26;
$L__BB0_23:
	shr.u32 	%r108, %r170, 30;
	shf.l.wrap.b32 	%r109, %r171, %r170, 2;
	shl.b32 	%r110, %r171, 2;
	shr.u32 	%r111, %r109, 31;
	add.s32 	%r112, %r111, %r108;
	neg.s32 	%r113, %r112;
	setp.lt.s32 	%p21, %r22, 0;
	selp.b32 	%r172, %r113, %r112, %p21;
	xor.b32  	%r114, %r109, %r22;
	shr.s32 	%r115, %r109, 31;
	xor.b32  	%r116, %r115, %r109;
	xor.b32  	%r117, %r115, %r110;
	cvt.u64.u32 	%rd44, %r116;
	shl.b64 	%rd45, %rd44, 32;
	cvt.u64.u32 	%rd46, %r117;
	or.b64  	%rd47, %rd45, %rd46;
	cvt.rn.f64.s64 	%fd76, %rd47;
	mul.f64 	%fd77, %fd76, 0d3BF921FB54442D19;
	cvt.rn.f32.f64 	%f66, %fd77;
	neg.f32 	%f67, %f66;
	setp.lt.s32 	%p22, %r114, 0;
	selp.f32 	%f188, %f67, %f66, %p22;
$L__BB0_24:
	setp.neu.f64 	%p23, %fd3, 0d7FF0000000000000;
	mul.rn.f32 	%f69, %f188, %f188;
	and.b32  	%r119, %r172, 1;
	setp.eq.b32 	%p24, %r119, 1;
	selp.f32 	%f70, 0f3F800000, %f188, %p24;
	fma.rn.f32 	%f71, %f69, %f70, 0f00000000;
	fma.rn.f32 	%f72, %f69, 0f37CBAC00, 0fBAB607ED;
	selp.f32 	%f73, %f72, 0fB94D4153, %p24;
	selp.f32 	%f74, 0f3D2AAABB, 0f3C0885E4, %p24;
	fma.rn.f32 	%f75, %f73, %f69, %f74;
	selp.f32 	%f76, 0fBEFFFFFF, 0fBE2AAAA8, %p24;
	fma.rn.f32 	%f77, %f75, %f69, %f76;
	fma.rn.f32 	%f78, %f77, %f71, %f70;
	and.b32  	%r120, %r172, 2;
	setp.eq.s32 	%p25, %r120, 0;
	mov.f32 	%f79, 0f00000000;
	sub.f32 	%f80, %f79, %f78;
	selp.f32 	%f81, %f78, %f80, %p25;
	cvt.f64.f32 	%fd78, %f81;
	mov.f64 	%fd79, 0d3FF0000000000000;
	sub.f64 	%fd80, %fd79, %fd15;
	mul.f64 	%fd16, %fd80, %fd78;
	@%p23 bra 	$L__BB0_26;
	mov.f64 	%fd86, 0d0000000000000000;
	mul.rn.f64 	%fd113, %fd2, %fd86;
	mov.b32 	%r174, 1;
	bra.uni 	$L__BB0_29;
$L__BB0_26:
	mul.f64 	%fd81, %fd2, 0d3FE45F306DC9C883;
	cvt.rni.s32.f64 	%r173, %fd81;
	cvt.rn.f64.s32 	%fd82, %r173;
	fma.rn.f64 	%fd83, %fd82, 0dBFF921FB54442D18, %fd2;
	fma.rn.f64 	%fd84, %fd82, 0dBC91A62633145C00, %fd83;
	fma.rn.f64 	%fd113, %fd82, 0dB97B839A252049C0, %fd84;
	setp.ltu.f64 	%p26, %fd3, 0d41E0000000000000;
	@%p26 bra 	$L__BB0_28;
	{ // callseq 2, 0
	.param .b64 param0;
	st.param.f64 	[param0], %fd2;
	.param .align 16 .b8 retval0[16];
	call.uni (retval0), 
	__internal_trig_reduction_slowpathd, 
	(
	param0
	);
	ld.param.f64 	%fd113, [retval0];
	ld.param.b32 	%r173, [retval0+8];
	} // callseq 2
$L__BB0_28:
	add.s32 	%r174, %r173, 1;
$L__BB0_29:
	cvt.rn.f32.u32 	%f83, %r56;
	cvt.rn.f32.u32 	%f84, %r57;
	shl.b32 	%r124, %r174, 6;
	cvt.u64.u32 	%rd48, %r124;
	and.b64  	%rd49, %rd48, 64;
	add.s64 	%rd51, %rd27, %rd49;
	mul.rn.f64 	%fd87, %fd113, %fd113;
	and.b32  	%r125, %r174, 1;
	setp.eq.b32 	%p27, %r125, 1;
	selp.f64 	%fd88, 0dBDA8FF8320FD8164, 0d3DE5DB65F9785EBA, %p27;
	ld.global.nc.v2.f64 	{%fd89, %fd90}, [%rd51];
	fma.rn.f64 	%fd91, %fd88, %fd87, %fd89;
	fma.rn.f64 	%fd92, %fd91, %fd87, %fd90;
	ld.global.nc.v2.f64 	{%fd93, %fd94}, [%rd51+16];
	fma.rn.f64 	%fd95, %fd92, %fd87, %fd93;
	fma.rn.f64 	%fd96, %fd95, %fd87, %fd94;
	ld.global.nc.v2.f64 	{%fd97, %fd98}, [%rd51+32];
	fma.rn.f64 	%fd99, %fd96, %fd87, %fd97;
	fma.rn.f64 	%fd100, %fd99, %fd87, %fd98;
	fma.rn.f64 	%fd101, %fd100, %fd113, %fd113;
	fma.rn.f64 	%fd102, %fd100, %fd87, 0d3FF0000000000000;
	selp.f64 	%fd103, %fd102, %fd101, %p27;
	and.b32  	%r126, %r174, 2;
	setp.eq.s32 	%p28, %r126, 0;
	mov.f64 	%fd104, 0d0000000000000000;
	sub.f64 	%fd105, %fd104, %fd103;
	selp.f64 	%fd106, %fd103, %fd105, %p28;
	add.f64 	%fd107, %fd16, %fd106;
	cvt.rn.f32.f64 	%f85, %fd107;
	add.f32 	%f86, %f5, 0f3F800000;
	add.f32 	%f87, %f85, 0f3F800000;
	add.f32 	%f88, %f1, %f1;
	sub.f32 	%f89, %f88, %f83;
	div.rn.f32 	%f192, %f89, %f84;
	add.f32 	%f90, %f2, %f2;
	sub.f32 	%f91, %f90, %f84;
	div.rn.f32 	%f191, %f91, %f84;
	mov.f32 	%f92, 0f40000000;
	sub.f32 	%f93, %f92, %f83;
	fma.rn.f32 	%f94, %f86, %f83, %f93;
	div.rn.f32 	%f20, %f94, %f84;
	sub.f32 	%f95, %f92, %f84;
	fma.rn.f32 	%f96, %f87, %f84, %f95;
	div.rn.f32 	%f21, %f96, %f84;
	div.rn.f32 	%f22, %f21, %f2;
	mov.f32 	%f189, 0f40400000;
	mov.b32 	%r175, 0;
	mov.u64 	%rd52, __cudart_i2opi_f;
	mov.f32 	%f190, %f189;
$L__BB0_30:
	mul.f32 	%f97, %f191, %f191;
	fma.rn.f32 	%f98, %f192, %f192, %f97;
	div.rn.f32 	%f99, %f192, %f98;
	add.f32 	%f100, %f20, %f99;
	div.rn.f32 	%f101, %f191, %f98;
	sub.f32 	%f191, %f22, %f101;
	abs.f32 	%f192, %f100;
	sub.f32 	%f102, %f192, %f20;
	sub.f32 	%f103, %f191, %f21;
	add.f32 	%f104, %f20, %f192;
	add.f32 	%f105, %f21, %f191;
	mul.f32 	%f106, %f102, %f102;
	fma.rn.f32 	%f107, %f103, %f103, %f106;
	max.f32 	%f190, %f190, %f107;
	mul.f32 	%f108, %f104, %f104;
	fma.rn.f32 	%f109, %f105, %f105, %f108;
	div.rn.f32 	%f110, %f109, 0f40C90FDB;
	cvt.rmi.f32.f32 	%f111, %f110;
	mul.f32 	%f112, %f111, 0f40C90FDB;
	sub.f32 	%f30, %f109, %f112;
	mul.f32 	%f113, %f30, 0f3F22F983;
	cvt.rni.s32.f32 	%r179, %f113;
	cvt.rn.f32.s32 	%f114, %r179;
	fma.rn.f32 	%f115, %f114, 0fBFC90FDA, %f30;
	fma.rn.f32 	%f116, %f114, 0fB3A22168, %f115;
	fma.rn.f32 	%f193, %f114, 0fA7C234C5, %f116;
	abs.f32 	%f32, %f30;
	setp.ltu.f32 	%p29, %f32, 0f47CE4780;
	@%p29 bra 	$L__BB0_38;
	setp.neu.f32 	%p30, %f32, 0f7F800000;
	@%p30 bra 	$L__BB0_33;
	mov.f32 	%f119, 0f00000000;
	mul.rn.f32 	%f193, %f30, %f119;
	mov.b32 	%r179, 0;
	bra.uni 	$L__BB0_38;
$L__BB0_33:
	mov.b32 	%r42, %f30;
	shl.b32 	%r128, %r42, 8;
	or.b32  	%r43, %r128, -2147483648;
	mov.b64 	%rd69, 0;
	mov.b32 	%r176, 0;
	mov.u64 	%rd67, %rd52;
	mov.u64 	%rd68, %rd1;
$L__BB0_34:
	.pragma "nounroll";
	ld.global.nc.u32 	%r129, [%rd67];
	mad.wide.u32 	%rd54, %r129, %r43, %rd69;
	shr.u64 	%rd69, %rd54, 32;
	st.local.u32 	[%rd68], %rd54;
	add.s32 	%r176, %r176, 1;
	add.s64 	%rd68, %rd68, 4;
	add.s64 	%rd67, %rd67, 4;
	setp.ne.s32 	%p31, %r176, 6;
	@%p31 bra 	$L__BB0_34;
	shr.u32 	%r130, %r42, 23;
	st.local.u32 	[%rd1+24], %rd69;
	and.b32  	%r46, %r130, 31;
	and.b32  	%r131, %r130, 224;
	add.s32 	%r132, %r131, -128;
	shr.u32 	%r133, %r132, 5;
	mul.wide.u32 	%rd55, %r133, 4;
	sub.s64 	%rd18, %rd1, %rd55;
	ld.local.u32 	%r177, [%rd18+24];
	ld.local.u32 	%r178, [%rd18+20];
	setp.eq.s32 	%p32, %r46, 0;
	@%p32 bra 	$L__BB0_37;
	shf.l.wrap.b32 	%r177, %r178, %r177, %r46;
	ld.local.u32 	%r134, [%rd18+16];
	shf.l.wrap.b32 	%r178, %r134, %r178, %r46;
$L__BB0_37:
	shr.u32 	%r135, %r177, 30;
	shf.l.wrap.b32 	%r136, %r178, %r177, 2;
	shl.b32 	%r137, %r178, 2;
	shr.u32 	%r138, %r136, 31;
	add.s32 	%r139, %r138, %r135;
	neg.s32 	%r140, %r139;
	setp.lt.s32 	%p33, %r42, 0;
	selp.b32 	%r179, %r140, %r139, %p33;
	xor.b32  	%r141, %r136, %r42;
	shr.s32 	%r142, %r136, 31;
	xor.b32  	%r143, %r142, %r136;
	xor.b32  	%r144, %r142, %r137;
	cvt.u64.u32 	%rd56, %r143;
	shl.b64 	%rd57, %rd56, 32;
	cvt.u64.u32 	%rd58, %r144;
	or.b64  	%rd59, %rd57, %rd58;
	cvt.rn.f64.s64 	%fd108, %rd59;
	mul.f64 	%fd109, %fd108, 0d3BF921FB54442D19;
	cvt.rn.f32.f64 	%f117, %fd109;
	neg.f32 	%f118, %f117;
	setp.lt.s32 	%p34, %r141, 0;
	selp.f32 	%f193, %f118, %f117, %p34;
$L__BB0_38:
	mul.rn.f32 	%f120, %f193, %f193;
	and.b32  	%r146, %r179, 1;
	setp.eq.b32 	%p35, %r146, 1;
	selp.f32 	%f121, 0f3F800000, %f193, %p35;
	fma.rn.f32 	%f122, %f120, %f121, 0f00000000;
	fma.rn.f32 	%f123, %f120, 0f37CBAC00, 0fBAB607ED;
	selp.f32 	%f124, %f123, 0fB94D4153, %p35;
	selp.f32 	%f125, 0f3D2AAABB, 0f3C0885E4, %p35;
	fma.rn.f32 	%f126, %f124, %f120, %f125;
	selp.f32 	%f127, 0fBEFFFFFF, 0fBE2AAAA8, %p35;
	fma.rn.f32 	%f128, %f126, %f120, %f127;
	fma.rn.f32 	%f129, %f128, %f122, %f121;
	and.b32  	%r147, %r179, 2;
	setp.eq.s32 	%p36, %r147, 0;
	mov.f32 	%f130, 0f00000000;
	sub.f32 	%f131, %f130, %f129;
	selp.f32 	%f132, %f129, %f131, %p36;
	add.f32 	%f133, %f132, 0f3F800000;
	min.f32 	%f189, %f189, %f133;
	add.s32 	%r175, %r175, 1;
	setp.ne.s32 	%p37, %r175, 20;
	@%p37 bra 	$L__BB0_30;
	cvta.to.global.u64 	%rd60, %rd19;
	cvt.rzi.u32.f32 	%r148, %f3;
	setp.lt.f32 	%p38, %f190, 0f00800000;
	mul.f32 	%f134, %f190, 0f4B000000;
	selp.f32 	%f135, %f134, %f190, %p38;
	selp.f32 	%f136, 0fC1B80000, 0f00000000, %p38;
	mov.b32 	%r149, %f135;
	add.s32 	%r150, %r149, -1059760811;
	and.b32  	%r151, %r150, -8388608;
	sub.s32 	%r152, %r149, %r151;
	mov.b32 	%f137, %r152;
	cvt.rn.f32.s32 	%f138, %r151;
	fma.rn.f32 	%f139, %f138, 0f34000000, %f136;
	add.f32 	%f140, %f137, 0fBF800000;
	fma.rn.f32 	%f141, %f140, 0fBE055027, 0f3E1039F6;
	fma.rn.f32 	%f142, %f141, %f140, 0fBDF8CDCC;
	fma.rn.f32 	%f143, %f142, %f140, 0f3E0F2955;
	fma.rn.f32 	%f144, %f143, %f140, 0fBE2AD8B9;
	fma.rn.f32 	%f145, %f144, %f140, 0f3E4CED0B;
	fma.rn.f32 	%f146, %f145, %f140, 0fBE7FFF22;
	fma.rn.f32 	%f147, %f146, %f140, 0f3EAAAA78;
	fma.rn.f32 	%f148, %f147, %f140, 0fBF000000;
	mul.f32 	%f149, %f140, %f148;
	fma.rn.f32 	%f150, %f149, %f140, %f140;
	fma.rn.f32 	%f151, %f139, 0f3F317218, %f150;
	setp.gt.u32 	%p39, %r149, 2139095039;
	fma.rn.f32 	%f152, %f135, 0f7F800000, 0f7F800000;
	selp.f32 	%f153, %f152, %f151, %p39;
	setp.eq.f32 	%p40, %f135, 0f00000000;
	div.rn.f32 	%f154, %f153, 0fC0600000;
	selp.f32 	%f155, 0f7F800000, %f154, %p40;
	abs.f32 	%f156, %f155;
	setp.lt.f32 	%p41, %f189, 0f00800000;
	mul.f32 	%f157, %f189, 0f4B000000;
	selp.f32 	%f158, %f157, %f189, %p41;
	selp.f32 	%f159, 0fC1B80000, 0f00000000, %p41;
	mov.b32 	%r153, %f158;
	add.s32 	%r154, %r153, -1059760811;
	and.b32  	%r155, %r154, -8388608;
	sub.s32 	%r156, %r153, %r155;
	mov.b32 	%f160, %r156;
	cvt.rn.f32.s32 	%f161, %r155;
	fma.rn.f32 	%f162, %f161, 0f34000000, %f159;
	add.f32 	%f163, %f160, 0fBF800000;
	fma.rn.f32 	%f164, %f163, 0fBE055027, 0f3E1039F6;
	fma.rn.f32 	%f165, %f164, %f163, 0fBDF8CDCC;
	fma.rn.f32 	%f166, %f165, %f163, 0f3E0F2955;
	fma.rn.f32 	%f167, %f166, %f163, 0fBE2AD8B9;
	fma.rn.f32 	%f168, %f167, %f163, 0f3E4CED0B;
	fma.rn.f32 	%f169, %f168, %f163, 0fBE7FFF22;
	fma.rn.f32 	%f170, %f169, %f163, 0f3EAAAA78;
	fma.rn.f32 	%f171, %f170, %f163, 0fBF000000;
	mul.f32 	%f172, %f163, %f171;
	fma.rn.f32 	%f173, %f172, %f163, %f163;
	fma.rn.f32 	%f174, %f162, 0f3F317218, %f173;
	setp.gt.u32 	%p42, %r153, 2139095039;
	fma.rn.f32 	%f175, %f158, 0f7F800000, 0f7F800000;
	selp.f32 	%f176, %f175, %f174, %p42;
	setp.eq.f32 	%p43, %f158, 0f00000000;
	mul.f32 	%f177, %f176, 0fBE000000;
	selp.f32 	%f178, 0f7F800000, %f177, %p43;
	abs.f32 	%f179, %f178;
	min.f32 	%f180, %f179, 0f3F800000;
	mul.f32 	%f181, %f156, %f179;
	min.f32 	%f182, %f181, 0f3F800000;
	min.f32 	%f183, %f156, 0f3F800000;
	mul.f32 	%f184, %f183, 0f437F0000;
	cvt.rzi.u32.f32 	%r157, %f184;
	mul.wide.u32 	%rd61, %r148, 4;
	add.s64 	%rd62, %rd60, %rd61;
	mul.f32 	%f185, %f182, 0f437F0000;
	cvt.rzi.u32.f32 	%r158, %f185;
	mul.f32 	%f186, %f180, 0f437F0000;
	cvt.rzi.u32.f32 	%r159, %f186;
	prmt.b32 	%r160, %r157, %r158, 0x3340U;
	prmt.b32 	%r161, %r159, 65535, 0x3340U;
	prmt.b32 	%r162, %r160, %r161, 0x5410U;
	st.global.u32 	[%rd62], %r162;
	ret;

}
.func  (.param .align 16 .b8 func_retval0[16]) __internal_trig_reduction_slowpathd(
	.param .b64 __internal_trig_reduction_slowpathd_param_0
)
{
	.local .align 8 .b8 	__local_depot1[40];
	.reg .b64 	%SP;
	.reg .b64 	%SPL;
	.reg .pred 	%p<10>;
	.reg .b32 	%r<47>;
	.reg .b64 	%rd<74>;
	.reg .b64 	%fd<5>;

	mov.u64 	%SPL, __local_depot1;
	ld.param.f64 	%fd4, [__internal_trig_reduction_slowpathd_param_0];
	add.u64 	%rd1, %SPL, 0;
	{
	.reg .b32 %temp; 
	mov.b64 	{%temp, %r1}, %fd4;
	}
	shr.u32 	%r2, %r1, 20;
	and.b32  	%r3, %r2, 2047;
	setp.eq.s32 	%p1, %r3, 2047;
	mov.b32 	%r46, 0;
	@%p1 bra 	$L__BB1_9;
	add.s32 	%r20, %r3, -1024;
	mov.b64 	%rd20, %fd4;
	shl.b64 	%rd2, %rd20, 11;
	shr.u32 	%r4, %r20, 6;
	sub.s32 	%r45, 15, %r4;
	sub.s32 	%r21, 19, %r4;
	setp.lt.u32 	%p2, %r20, 128;
	selp.b32 	%r6, 18, %r21, %p2;
	setp.ge.s32 	%p3, %r45, %r6;
	mov.b64 	%rd70, 0;
	@%p3 bra 	$L__BB1_4;
	add.s32 	%r23, %r6, %r4;
	neg.s32 	%r43, %r23;
	or.b64  	%rd3, %rd2, -9223372036854775808;
	mov.b64 	%rd70, 0;
	mov.b32 	%r42, 0;
	mov.u64 	%rd25, __cudart_i2opi_d;
	mov.u32 	%r44, %r45;
$L__BB1_3:
	.pragma "nounroll";
	mul.wide.s32 	%rd22, %r42, 8;
	add.s64 	%rd23, %rd1, %rd22;
	mul.wide.s32 	%rd24, %r44, 8;
	add.s64 	%rd26, %rd25, %rd24;
	ld.global.nc.u64 	%rd27, [%rd26];
	{
	.reg .u32 %r0, %r1, %r2, %r3, %alo, %ahi, %blo, %bhi, %clo, %chi;
	mov.b64 	{%alo,%ahi}, %rd27;
	mov.b64 	{%blo,%bhi}, %rd3;
	mov.b64 	{%clo,%chi}, %rd70;
	mad.lo.cc.u32 	%r0, %alo, %blo, %clo;
	madc.hi.cc.u32 	%r1, %alo, %blo, %chi;
	madc.hi.u32 	%r2, %alo, %bhi, 0;
	mad.lo.cc.u32 	%r1, %alo, %bhi, %r1;
	madc.hi.cc.u32 	%r2, %ahi, %blo, %r2;
	madc.hi.u32 	%r3, %ahi, %bhi, 0;
	mad.lo.cc.u32 	%r1, %ahi, %blo, %r1;
	madc.lo.cc.u32 	%r2, %ahi, %bhi, %r2;
	addc.u32 	%r3, %r3, 0;
	mov.b64 	%rd28, {%r0,%r1};
	mov.b64 	%rd70, {%r2,%r3};
	}
	st.local.u64 	[%rd23], %rd28;
	add.s32 	%r44, %r44, 1;
	add.s32 	%r43, %r43, 1;
	add.s32 	%r42, %r42, 1;
	setp.ne.s32 	%p4, %r43, -15;
	mov.u32 	%r45, %r6;
	@%p4 bra 	$L__BB1_3;
$L__BB1_4:
	cvt.s64.s32 	%rd29, %r45;
	cvt.u64.u32 	%rd30, %r4;
	add.s64 	%rd31, %rd30, %rd29;
	shl.b64 	%rd32, %rd31, 3;
	add.s64 	%rd33, %rd1, %rd32;
	st.local.u64 	[%rd33+-120], %rd70;
	and.b32  	%r15, %r2, 63;
	ld.local.u64 	%rd72, [%rd1+16];
	ld.local.u64 	%rd71, [%rd1+24];
	setp.eq.s32 	%p5, %r15, 0;
	@%p5 bra 	$L__BB1_6;
	shl.b64 	%rd34, %rd71, %r15;
	shr.u64 	%rd35, %rd72, 1;
	xor.b32  	%r24, %r15, 63;
	shr.u64 	%rd36, %rd35, %r24;
	or.b64  	%rd71, %rd34, %rd36;
	ld.local.u64 	%rd37, [%rd1+8];
	shl.b64 	%rd38, %rd72, %r15;
	shr.u64 	%rd39, %rd37, 1;
	shr.u64 	%rd40, %rd39, %r24;
	or.b64  	%rd72, %rd38, %rd40;
$L__BB1_6:
	and.b32  	%r25, %r1, -2147483648;
	shr.u64 	%rd41, %rd71, 62;
	cvt.u32.u64 	%r26, %rd41;
	mov.b64 	{%r27, %r28}, %rd71;
	mov.b64 	{%r29, %r30}, %rd72;
	shf.l.wrap.b32 	%r31, %r30, %r27, 2;
	shf.l.wrap.b32 	%r32, %r27, %r28, 2;
	mov.b64 	%rd42, {%r31, %r32};
	shl.b64 	%rd43, %rd72, 2;
	shr.u64 	%rd44, %rd42, 63;
	cvt.u32.u64 	%r33, %rd44;
	add.s32 	%r34, %r33, %r26;
	setp.eq.s32 	%p6, %r25, 0;
	neg.s32 	%r35, %r34;
	selp.b32 	%r46, %r34, %r35, %p6;
	setp.gt.s64 	%p7, %rd42, -1;
	mov.b64 	%rd45, 0;
	{
	.reg .u32 %r0, %r1, %r2, %r3, %a0, %a1, %a2, %a3, %b0, %b1, %b2, %b3;
	mov.b64 	{%a0,%a1}, %rd45;
	mov.b64 	{%a2,%a3}, %rd45;
	mov.b64 	{%b0,%b1}, %rd43;
	mov.b64 	{%b2,%b3}, %rd42;
	sub.cc.u32 	%r0, %a0, %b0;
	subc.cc.u32 	%r1, %a1, %b1;
	subc.cc.u32 	%r2, %a2, %b2;
	subc.u32 	%r3, %a3, %b3;
	mov.b64 	%rd46, {%r0,%r1};
	mov.b64 	%rd47, {%r2,%r3};
	}
	xor.b32  	%r36, %r25, -2147483648;
	selp.b64 	%rd73, %rd42, %rd47, %p7;
	selp.b64 	%rd14, %rd43, %rd46, %p7;
	selp.b32 	%r17, %r25, %r36, %p7;
	clz.b64 	%r37, %rd73;
	cvt.u64.u32 	%rd15, %r37;
	setp.eq.s32 	%p8, %r37, 0;
	@%p8 bra 	$L__BB1_8;
	cvt.u32.u64 	%r38, %rd15;
	and.b32  	%r39, %r38, 63;
	shl.b64 	%rd48, %rd73, %r39;
	shr.u64 	%rd49, %rd14, 1;
	not.b32 	%r40, %r38;
	and.b32  	%r41, %r40, 63;
	shr.u64 	%rd50, %rd49, %r41;
	or.b64  	%rd73, %rd48, %rd50;
$L__BB1_8:
	mov.b64 	%rd51, -3958705157555305931;
	{
	.reg .u32 %r0, %r1, %r2, %r3, %alo, %ahi, %blo, %bhi;
	mov.b64 	{%alo,%ahi}, %rd73;
	mov.b64 	{%blo,%bhi}, %rd51;
	mul.lo.u32 	%r0, %alo, %blo;
	mul.hi.u32 	%r1, %alo, %blo;
	mad.lo.cc.u32 	%r1, %alo, %bhi, %r1;
	madc.hi.u32 	%r2, %alo, %bhi, 0;
	mad.lo.cc.u32 	%r1, %ahi, %blo, %r1;
	madc.hi.cc.u32 	%r2, %ahi, %blo, %r2;
	madc.hi.u32 	%r3, %ahi, %bhi, 0;
	mad.lo.cc.u32 	%r2, %ahi, %bhi, %r2;
	addc.u32 	%r3, %r3, 0;
	mov.b64 	%rd52, {%r0,%r1};
	mov.b64 	%rd53, {%r2,%r3};
	}
	setp.gt.s64 	%p9, %rd53, 0;
	{
	.reg .u32 %r0, %r1, %r2, %r3, %a0, %a1, %a2, %a3, %b0, %b1, %b2, %b3;
	mov.b64 	{%a0,%a1}, %rd52;
	mov.b64 	{%a2,%a3}, %rd53;
	mov.b64 	{%b0,%b1}, %rd52;
	mov.b64 	{%b2,%b3}, %rd53;
	add.cc.u32 	%r0, %a0, %b0;
	addc.cc.u32 	%r1, %a1, %b1;
	addc.cc.u32 	%r2, %a2, %b2;
	addc.u32 	%r3, %a3, %b3;
	mov.b64 	%rd54, {%r0,%r1};
	mov.b64 	%rd55, {%r2,%r3};
	}
	selp.b64 	%rd56, %rd55, %rd53, %p9;
	selp.s64 	%rd57, -1, 0, %p9;
	sub.s64 	%rd58, %rd57, %rd15;
	cvt.u64.u32 	%rd59, %r17;
	shl.b64 	%rd60, %rd59, 32;
	add.s64 	%rd61, %rd56, 1;
	shr.u64 	%rd62, %rd61, 10;
	add.s64 	%rd63, %rd62, 1;
	shr.u64 	%rd64, %rd63, 1;
	shl.b64 	%rd65, %rd58, 52;
	add.s64 	%rd66, %rd65, %rd64;
	add.s64 	%rd67, %rd66, 4602678819172646912;
	or.b64  	%rd68, %rd67, %rd60;
	mov.b64 	%fd4, %rd68;
$L__BB1_9:
	st.param.f64 	[func_retval0], %fd4;
	st.param.b32 	[func_retval0+8], %r46;
	ret;

}


// ===== COMPILED SASS (sm_100) =====

	.target	sm_100

	.elftype	@"ET_EXEC"


//--------------------- .note.nv.tkinfo           --------------------------
	.section	.note.nv.tkinfo,"",@"SHT_NOTE"
	.sectionflags	@"SHF_NOTE_NV_TKINFO"
	.tkinfo
        /*0018*/ 	.word	0x00000002
        /*0030*/ 	.string	""
        /*0030*/ 	.string	"ptxas"
        /*0030*/ 	.string	"Cuda compilation tools, release 13.0, V13.0.88"
        /*0030*/ 	.string	"Build cuda_13.0.r13.0/compiler.36424714_0"
        /*0030*/ 	.string	"-arch sm_100 -m 64 "



//--------------------- .note.nv.cuinfo           --------------------------
	.section	.note.nv.cuinfo,"",@"SHT_NOTE"
	.sectionflags	@"SHF_NOTE_NV_CUINFO"
        /*0018*/ 	.short	0x0002
        /*001a*/ 	.short	0x0064
        /*001c*/ 	.short	0x0082
	.zero		2


//--------------------- .nv.info                  --------------------------
	.section	.nv.info,"",@"SHT_CUDA_INFO"
	.align	4


	//----- nvinfo : EIATTR_REGCOUNT
	.align		4
        /*0000*/ 	.byte	0x04, 0x2f
        /*0002*/ 	.short	(.L_4 - .L_3)
	.align		4
.L_3:
        /*0004*/ 	.word	index@(ribbon_assault)
        /*0008*/ 	.word	0x00000020


	//----- nvinfo : EIATTR_FRAME_SIZE
	.align		4
.L_4:
        /*000c*/ 	.byte	0x04, 0x11
        /*000e*/ 	.short	(.L_6 - .L_5)
	.align		4
.L_5:
        /*0010*/ 	.word	index@($ribbon_assault$__internal_trig_reduction_slowpathd)
        /*0014*/ 	.word	0x00000048


	//----- nvinfo : EIATTR_FRAME_SIZE
	.align		4
.L_6:
        /*0018*/ 	.byte	0x04, 0x11
        /*001a*/ 	.short	(.L_8 - .L_7)
	.align		4
.L_7:
        /*001c*/ 	.word	index@($__internal_0_$__cuda_sm3x_div_rn_noftz_f32_slowpath)
        /*0020*/ 	.word	0x00000048


	//----- nvinfo : EIATTR_FRAME_SIZE
	.align		4
.L_8:
        /*0024*/ 	.byte	0x04, 0x11
        /*0026*/ 	.short	(.L_10 - .L_9)
	.align		4
.L_9:
        /*0028*/ 	.word	index@(ribbon_assault)
        /*002c*/ 	.word	0x00000048


	//----- nvinfo : EIATTR_MIN_STACK_SIZE
	.align		4
.L_10:
        /*0030*/ 	.byte	0x04, 0x12
        /*0032*/ 	.short	(.L_12 - .L_11)
	.align		4
.L_11:
        /*0034*/ 	.word	index@(ribbon_assault)
        /*0038*/ 	.word	0x00000048
.L_12:


//--------------------- .nv.compat                --------------------------
	.section	.nv.compat,"",@"SHT_CUDA_COMPAT_INFO"
	.align	4
        /*0000*/ 	.byte	0x02, 0x09, 0x00, 0x00, 0x02, 0x02, 0x01, 0x00, 0x02, 0x05, 0x05, 0x00, 0x03, 0x07, 0x01, 0x01
        /*0010*/ 	.byte	0x02, 0x03, 0x00, 0x00, 0x02, 0x06, 0x01, 0x00, 0x04, 0x0b, 0x08, 0x00, 0x01, 0x00, 0x00, 0x00
        /*0020*/ 	.byte	0x00, 0x00, 0x00, 0x00


//--------------------- .nv.info.ribbon_assault   --------------------------
	.section	.nv.info.ribbon_assault,"",@"SHT_CUDA_INFO"
	.sectionflags	@""
	.align	4


	//----- nvinfo : EIATTR_CUDA_API_VERSION
	.align		4
        /*0000*/ 	.byte	0x04, 0x37
        /*0002*/ 	.short	(.L_14 - .L_13)
.L_13:
        /*0004*/ 	.word	0x00000082


	//----- nvinfo : EIATTR_KPARAM_INFO
	.align		4
.L_14:
        /*0008*/ 	.byte	0x04, 0x17
        /*000a*/ 	.short	(.L_16 - .L_15)
.L_15:
        /*000c*/ 	.word	0x00000000
        /*0010*/ 	.short	0x0003
        /*0012*/ 	.short	0x0010
        /*0014*/ 	.byte	0x00, 0xf0, 0x11, 0x00


	//----- nvinfo : EIATTR_KPARAM_INFO
	.align		4
.L_16:
        /*0018*/ 	.byte	0x04, 0x17
        /*001a*/ 	.short	(.L_18 - .L_17)
.L_17:
        /*001c*/ 	.word	0x00000000
        /*0020*/ 	.short	0x0002
        /*0022*/ 	.short	0x000c
        /*0024*/ 	.byte	0x00, 0xf0, 0x11, 0x00


	//----- nvinfo : EIATTR_KPARAM_INFO
	.align		4
.L_18:
        /*0028*/ 	.byte	0x04, 0x17
        /*002a*/ 	.short	(.L_20 - .L_19)
.L_19:
        /*002c*/ 	.word	0x00000000
        /*0030*/ 	.short	0x0001
        /*0032*/ 	.short	0x0008
        /*0034*/ 	.byte	0x00, 0xf0, 0x11, 0x00


	//----- nvinfo : EIATTR_KPARAM_INFO
	.align		4
.L_20:
        /*0038*/ 	.byte	0x04, 0x17
        /*003a*/ 	.short	(.L_22 - .L_21)
.L_21:
        /*003c*/ 	.word	0x00000000
        /*0040*/ 	.short	0x0000
        /*0042*/ 	.short	0x0000
        /*0044*/ 	.byte	0x00, 0xf5, 0x21, 0x00


	//----- nvinfo : EIATTR_SPARSE_MMA_MASK
	.align		4
.L_22:
        /*0048*/ 	.byte	0x03, 0x50
        /*004a*/ 	.short	0x0000


	//----- nvinfo : EIATTR_MAXREG_COUNT
	.align		4
        /*004c*/ 	.byte	0x03, 0x1b
        /*004e*/ 	.short	0x00ff


	//----- nvinfo : EIATTR_MERCURY_ISA_VERSION
	.align		4
        /*0050*/ 	.byte	0x03, 0x5f
        /*0052*/ 	.short	0x0101


	//----- nvinfo : EIATTR_VRC_CTA_INIT_COUNT
	.align		4
        /*0054*/ 	.byte	0x02, 0x4a
	.zero		1
	.zero		1


	//----- nvinfo : EIATTR_EXIT_INSTR_OFFSETS
	.align		4
        /*0058*/ 	.byte	0x04, 0x1c
        /*005a*/ 	.short	(.L_24 - .L_23)


	//   ....[0]....
.L_23:
        /*005c*/ 	.word	0x00002c50


	//----- nvinfo : EIATTR_CRS_STACK_SIZE
	.align		4
.L_24:
        /*0060*/ 	.byte	0x04, 0x1e
        /*0062*/ 	.short	(.L_26 - .L_25)
.L_25:
        /*0064*/ 	.word	0x00000000


	//----- nvinfo : EIATTR_CBANK_PARAM_SIZE
	.align		4
.L_26:
        /*0068*/ 	.byte	0x03, 0x19
        /*006a*/ 	.short	0x0014


	//----- nvinfo : EIATTR_PARAM_CBANK
	.align		4
        /*006c*/ 	.byte	0x04, 0x0a
        /*006e*/ 	.short	(.L_28 - .L_27)
	.align		4
.L_27:
        /*0070*/ 	.word	index@(.nv.constant0.ribbon_assault)
        /*0074*/ 	.short	0x0380
        /*0076*/ 	.short	0x0014


	//----- nvinfo : EIATTR_SW_WAR
	.align		4
.L_28:
        /*0078*/ 	.byte	0x04, 0x36
        /*007a*/ 	.short	(.L_30 - .L_29)
.L_29:
        /*007c*/ 	.word	0x00000008
.L_30:


//--------------------- .nv.callgraph             --------------------------
	.section	.nv.callgraph,"",@"SHT_CUDA_CALLGRAPH"
	.align	4
	.sectionentsize	8
	.align		4
        /*0000*/ 	.word	0x00000000
	.align		4
        /*0004*/ 	.word	0xffffffff
	.align		4
        /*0008*/ 	.word	0x00000000
	.align		4
        /*000c*/ 	.word	0xfffffffe
	.align		4
        /*0010*/ 	.word	0x00000000
	.align		4
        /*0014*/ 	.word	0xfffffffd
	.align		4
        /*0018*/ 	.word	0x00000000
	.align		4
        /*001c*/ 	.word	0xfffffffc


//--------------------- .nv.constant4             --------------------------
	.section	.nv.constant4,"a",@progbits
	.align	8
	.align		8
.nv.constant4:
        /*0000*/ 	.dword	__cudart_i2opi_f
	.align		8
        /*0008*/ 	.dword	__cudart_i2opi_d
	.align		8
        /*0010*/ 	.dword	__cudart_sin_cos_coeffs


//--------------------- .text.ribbon_assault      --------------------------
	.section	.text.ribbon_assault,"ax",@progbits
	.align	128
        .global         ribbon_assault
        .type           ribbon_assault,@function
        .size           ribbon_assault,(.L_x_57 - ribbon_assault)
        .other          ribbon_assault,@"STO_CUDA_ENTRY STV_DEFAULT"
ribbon_assault:
.text.ribbon_assault:
[----:B------:R-:W0:Y:S01]  /*0000*/  LDC R1, c[0x0][0x37c] ;  /* 0x0000df00ff017b82 */ /* 0x000e220000000800 */
[----:B------:R-:W1:Y:S07]  /*0010*/  S2R R16, SR_TID.Y ;  /* 0x0000000000107919 */ /* 0x000e6e0000002200 */
[----:B------:R-:W2:Y:S01]  /*0020*/  LDC R4, c[0x0][0x360] ;  /* 0x0000d800ff047b82 */ /* 0x000ea20000000800 */
[----:B------:R-:W3:Y:S01]  /*0030*/  LDCU UR7, c[0x0][0x390] ;  /* 0x00007200ff0777ac */ /* 0x000ee20008000800 */
[----:B------:R-:W-:Y:S01]  /*0040*/  IMAD.MOV.U32 R7, RZ, RZ, 0x3a83126f ;  /* 0x3a83126fff077424 */ /* 0x000fe200078e00ff */
[----:B------:R-:W4:Y:S01]  /*0050*/  S2R R3, SR_TID.X ;  /* 0x0000000000037919 */ /* 0x000f220000002100 */
[----:B------:R-:W-:-:S02]  /*0060*/  IMAD.MOV.U32 R2, RZ, RZ, 0x447a0000 ;  /* 0x447a0000ff027424 */ /* 0x000fc400078e00ff */
[----:B0-----:R-:W-:Y:S02]  /*0070*/  VIADD R1, R1, 0xffffffb8 ;  /* 0xffffffb801017836 */ /* 0x001fe40000000000 */
[----:B------:R-:W1:Y:S01]  /*0080*/  S2UR UR5, SR_CTAID.Y ;  /* 0x00000000000579c3 */ /* 0x000e620000002600 */
[----:B------:R-:W-:-:S04]  /*0090*/  FFMA R2, R7, -R2, 1 ;  /* 0x3f80000007027423 */ /* 0x000fc80000000802 */
[----:B------:R-:W-:-:S03]  /*00a0*/  FFMA R7, R2, R7, 0.0010000000474974513054 ;  /* 0x3a83126f02077423 */ /* 0x000fc60000000007 */
[----:B------:R-:W1:Y:S01]  /*00b0*/  LDC R5, c[0x0][0x364] ;  /* 0x0000d900ff057b82 */ /* 0x000e620000000800 */
[----:B------:R-:W0:Y:S01]  /*00c0*/  LDCU UR6, c[0x0][0x370] ;  /* 0x00006e00ff0677ac */ /* 0x000e220008000800 */
[----:B---3--:R-:W-:-:S04]  /*00d0*/  I2FP.F32.S32 R0, UR7 ;  /* 0x0000000700007c45 */ /* 0x008fc80008201400 */
[----:B------:R-:W3:Y:S02]  /*00e0*/  FCHK P0, R0, 1000 ;  /* 0x447a000000007902 */ /* 0x000ee40000000000 */
[----:B------:R-:W4:Y:S01]  /*00f0*/  S2UR UR4, SR_CTAID.X ;  /* 0x00000000000479c3 */ /* 0x000f220000002500 */
[----:B------:R-:W-:-:S04]  /*0100*/  FFMA R6, R0, R7, RZ ;  /* 0x0000000700067223 */ /* 0x000fc800000000ff */
[----:B------:R-:W-:-:S04]  /*0110*/  FFMA R8, R6, -1000, R0 ;  /* 0xc47a000006087823 */ /* 0x000fc80000000000 */
[----:B------:R-:W-:Y:S01]  /*0120*/  FFMA R6, R7, R8, R6 ;  /* 0x0000000807067223 */ /* 0x000fe20000000006 */
[----:B-1----:R-:W-:Y:S01]  /*0130*/  IMAD R16, R5, UR5, R16 ;  /* 0x0000000505107c24 */ /* 0x002fe2000f8e0210 */
[----:B--2---:R-:W-:-:S04]  /*0140*/  I2FP.F32.U32 R5, R4 ;  /* 0x0000000400057245 */ /* 0x004fc80000201000 */
[----:B------:R-:W-:Y:S01]  /*0150*/  I2FP.F32.U32 R16, R16 ;  /* 0x0000001000107245 */ /* 0x000fe20000201000 */
[----:B----4-:R-:W-:Y:S01]  /*0160*/  IMAD R3, R4, UR4, R3 ;  /* 0x0000000404037c24 */ /* 0x010fe2000f8e0203 */
[----:B0-----:R-:W-:-:S03]  /*0170*/  I2FP.F32.U32 R4, UR6 ;  /* 0x0000000600047c45 */ /* 0x001fc60008201000 */
[----:B------:R-:W-:Y:S01]  /*0180*/  FMUL R2, R16, R5 ;  /* 0x0000000510027220 */ /* 0x000fe20000400000 */
[----:B------:R-:W-:-:S05]  /*0190*/  I2FP.F32.U32 R3, R3 ;  /* 0x0000000300037245 */ /* 0x000fca0000201000 */
[----:B------:R-:W-:Y:S01]  /*01a0*/  FFMA R2, R2, R4, R3 ;  /* 0x0000000402027223 */ /* 0x000fe20000000003 */
[----:B---3--:R-:W-:Y:S06]  /*01b0*/  @!P0 BRA `(.L_x_0) ;  /* 0x0000000000108947 */ /* 0x008fec0003800000 */
[----:B------:R-:W-:Y:S01]  /*01c0*/  IMAD.MOV.U32 R5, RZ, RZ, 0x447a0000 ;  /* 0x447a0000ff057424 */ /* 0x000fe200078e00ff */
[----:B------:R-:W-:-:S07]  /*01d0*/  MOV R6, 0x1f0 ;  /* 0x000001f000067802 */ /* 0x000fce0000000f00 */
[----:B------:R-:W-:Y:S05]  /*01e0*/  CALL.REL.NOINC `($__internal_0_$__cuda_sm3x_div_rn_noftz_f32_slowpath) ;  /* 0x00000028009c7944 */ /* 0x000fea0003c00000 */
[----:B------:R-:W-:-:S07]  /*01f0*/  IMAD.MOV.U32 R6, RZ, RZ, R8 ;  /* 0x000000ffff067224 */ /* 0x000fce00078e0008 */
.L_x_0:
[----:B------:R-:W-:Y:S01]  /*0200*/  FADD R0, R6, 11 ;  /* 0x4130000006007421 */ /* 0x000fe20000000000 */
[----:B------:R-:W-:Y:S01]  /*0210*/  UMOV UR4, 0x33333333 ;  /* 0x3333333300047882 */ /* 0x000fe20000000000 */
[----:B------:R-:W-:Y:S01]  /*0220*/  UMOV UR5, 0x3fd33333 ;  /* 0x3fd3333300057882 */ /* 0x000fe20000000000 */
[----:B------:R-:W0:Y:S01]  /*0230*/  LDCU.64 UR8, c[0x0][0x358] ;  /* 0x00006b00ff0877ac */ /* 0x000e220008000a00 */
[----:B------:R-:W1:Y:S01]  /*0240*/  F2F.F64.F32 R20, R0 ;  /* 0x0000000000147310 */ /* 0x000e620000201800 */
[----:B------:R-:W-:Y:S01]  /*0250*/  BSSY.RECONVERGENT B0, `(.L_x_1) ;  /* 0x000001b000007945 */ /* 0x000fe20003800200 */
[----:B-1----:R-:W-:-:S08]  /*0260*/  DMUL R18, R20, UR4 ;  /* 0x0000000414127c28 */ /* 0x002fd00008000000 */
[----:B------:R-:W-:-:S14]  /*0270*/  DSETP.NEU.AND P0, PT, |R18|, +INF , PT ;  /* 0x7ff000001200742a */ /* 0x000fdc0003f0d200 */
[----:B------:R-:W-:Y:S01]  /*0280*/  @!P0 DMUL R26, RZ, R18 ;  /* 0x00000012ff1a8228 */ /* 0x000fe20000000000 */
[----:B------:R-:W-:Y:S01]  /*0290*/  @!P0 IMAD.MOV.U32 R17, RZ, RZ, RZ ;  /* 0x000000ffff118224 */ /* 0x000fe200078e00ff */
[----:B0-----:R-:W-:Y:S09]  /*02a0*/  @!P0 BRA `(.L_x_2) ;  /* 0x0000000000548947 */ /* 0x001ff20003800000 */
[----:B------:R-:W-:Y:S01]  /*02b0*/  UMOV UR4, 0x6dc9c883 ;  /* 0x6dc9c88300047882 */ /* 0x000fe20000000000 */
[----:B------:R-:W-:Y:S01]  /*02c0*/  UMOV UR5, 0x3fe45f30 ;  /* 0x3fe45f3000057882 */ /* 0x000fe20000000000 */
[C---:B------:R-:W-:Y:S02]  /*02d0*/  DSETP.GE.AND P0, PT, |R18|.reuse, 2.14748364800000000000e+09, PT ;  /* 0x41e000001200742a */ /* 0x040fe40003f06200 */
[----:B------:R-:W-:Y:S01]  /*02e0*/  DMUL R4, R18, UR4 ;  /* 0x0000000412047c28 */ /* 0x000fe20008000000 */
[----:B------:R-:W-:Y:S01]  /*02f0*/  UMOV UR4, 0x54442d18 ;  /* 0x54442d1800047882 */ /* 0x000fe20000000000 */
[----:B------:R-:W-:-:S04]  /*0300*/  UMOV UR5, 0x3ff921fb ;  /* 0x3ff921fb00057882 */ /* 0x000fc80000000000 */
[----:B------:R-:W0:Y:S08]  /*0310*/  F2I.F64 R17, R4 ;  /* 0x0000000400117311 */ /* 0x000e300000301100 */
[----:B0-----:R-:W0:Y:S02]  /*0320*/  I2F.F64 R26, R17 ;  /* 0x00000011001a7312 */ /* 0x001e240000201c00 */
[----:B0-----:R-:W-:Y:S01]  /*0330*/  DFMA R6, R26, -UR4, R18 ;  /* 0x800000041a067c2b */ /* 0x001fe20008000012 */
[----:B------:R-:W-:Y:S01]  /*0340*/  UMOV UR4, 0x33145c00 ;  /* 0x33145c0000047882 */ /* 0x000fe20000000000 */
[----:B------:R-:W-:-:S06]  /*0350*/  UMOV UR5, 0x3c91a626 ;  /* 0x3c91a62600057882 */ /* 0x000fcc0000000000 */
[----:B------:R-:W-:Y:S01]  /*0360*/  DFMA R6, R26, -UR4, R6 ;  /* 0x800000041a067c2b */ /* 0x000fe20008000006 */
[----:B------:R-:W-:Y:S01]  /*0370*/  UMOV UR4, 0x252049c0 ;  /* 0x252049c000047882 */ /* 0x000fe20000000000 */
[----:B------:R-:W-:-:S06]  /*0380*/  UMOV UR5, 0x397b839a ;  /* 0x397b839a00057882 */ /* 0x000fcc0000000000 */
[----:B------:R-:W-:Y:S01]  /*0390*/  DFMA R26, R26, -UR4, R6 ;  /* 0x800000041a1a7c2b */ /* 0x000fe20008000006 */
[----:B------:R-:W-:Y:S10]  /*03a0*/  @!P0 BRA `(.L_x_2) ;  /* 0x0000000000148947 */ /* 0x000ff40003800000 */
[----:B------:R-:W-:Y:S01]  /*03b0*/  MOV R4, R18 ;  /* 0x0000001200047202 */ /* 0x000fe20000000f00 */
[----:B------:R-:W-:Y:S01]  /*03c0*/  IMAD.MOV.U32 R8, RZ, RZ, R19 ;  /* 0x000000ffff087224 */ /* 0x000fe200078e0013 */
[----:B------:R-:W-:-:S07]  /*03d0*/  MOV R9, 0x3f0 ;  /* 0x000003f000097802 */ /* 0x000fce0000000f00 */
[----:B------:R-:W-:Y:S05]  /*03e0*/  CALL.REL.NOINC `($ribbon_assault$__internal_trig_reduction_slowpathd) ;  /* 0x0000002c00c07944 */ /* 0x000fea0003c00000 */
[----:B------:R-:W-:-:S07]  /*03f0*/  IMAD.MOV.U32 R17, RZ, RZ, R6 ;  /* 0x000000ffff117224 */ /* 0x000fce00078e0006 */
.L_x_2:
[----:B------:R-:W-:Y:S05]  /*0400*/  BSYNC.RECONVERGENT B0 ;  /* 0x0000000000007941 */ /* 0x000fea0003800200 */
.L_x_1:
[----:B------:R-:W0:Y:S01]  /*0410*/  LDCU.64 UR4, c[0x4][0x10] ;  /* 0x01000200ff0477ac */ /* 0x000e220008000a00 */
[----:B------:R-:W-:-:S05]  /*0420*/  IMAD.SHL.U32 R4, R17, 0x40, RZ ;  /* 0x0000004011047824 */ /* 0x000fca00078e00ff */
[----:B------:R-:W-:-:S04]  /*0430*/  LOP3.LUT R4, R4, 0x40, RZ, 0xc0, !PT ;  /* 0x0000004004047812 */ /* 0x000fc800078ec0ff */
[----:B0-----:R-:W-:-:S05]  /*0440*/  IADD3 R28, P0, PT, R4, UR4, RZ ;  /* 0x00000004041c7c10 */ /* 0x001fca000ff1e0ff */
[----:B------:R-:W-:-:S05]  /*0450*/  IMAD.X R29, RZ, RZ, UR5, P0 ;  /* 0x00000005ff1d7e24 */ /* 0x000fca00080e06ff */
[----:B------:R-:W2:Y:S04]  /*0460*/  LDG.E.128.CONSTANT R4, desc[UR8][R28.64] ;  /* 0x000000081c047981 */ /* 0x000ea8000c1e9d00 */
[----:B------:R-:W3:Y:S04]  /*0470*/  LDG.E.128.CONSTANT R8, desc[UR8][R28.64+0x10] ;  /* 0x000010081c087981 */ /* 0x000ee8000c1e9d00 */
[----:B------:R-:W4:Y:S01]  /*0480*/  LDG.E.128.CONSTANT R12, desc[UR8][R28.64+0x20] ;  /* 0x000020081c0c7981 */ /* 0x000f22000c1e9d00 */
[----:B------:R-:W-:Y:S01]  /*0490*/  LOP3.LUT R22, R17, 0x1, RZ, 0xc0, !PT ;  /* 0x0000000111167812 */ /* 0x000fe200078ec0ff */
[----:B------:R-:W-:Y:S01]  /*04a0*/  IMAD.MOV.U32 R23, RZ, RZ, 0x3da8ff83 ;  /* 0x3da8ff83ff177424 */ /* 0x000fe200078e00ff */
[----:B------:R-:W-:Y:S01]  /*04b0*/  DMUL R24, R26, R26 ;  /* 0x0000001a1a187228 */ /* 0x000fe20000000000 */
[----:B------:R-:W-:Y:S01]  /*04c0*/  UMOV UR4, 0x5c28f5c3 ;  /* 0x5c28f5c300047882 */ /* 0x000fe20000000000 */
[----:B------:R-:W-:Y:S01]  /*04d0*/  ISETP.NE.U32.AND P0, PT, R22, 0x1, PT ;  /* 0x000000011600780c */ /* 0x000fe20003f05070 */
[----:B------:R-:W-:Y:S01]  /*04e0*/  IMAD.MOV.U32 R22, RZ, RZ, 0x20fd8164 ;  /* 0x20fd8164ff167424 */ /* 0x000fe200078e00ff */
[----:B------:R-:W-:Y:S01]  /*04f0*/  UMOV UR5, 0x3fc5c28f ;  /* 0x3fc5c28f00057882 */ /* 0x000fe20000000000 */
[----:B------:R-:W-:Y:S01]  /*0500*/  BSSY.RECONVERGENT B0, `(.L_x_3) ;  /* 0x000002a000007945 */ /* 0x000fe20003800200 */
[----:B------:R-:W-:-:S02]  /*0510*/  FSEL R23, -R23, 0.11223486810922622681, !P0 ;  /* 0x3de5db6517177808 */ /* 0x000fc40004000100 */
[----:B------:R-:W-:-:S06]  /*0520*/  FSEL R22, R22, -8.06006814911005101289e+34, !P0 ;  /* 0xf9785eba16167808 */ /* 0x000fcc0004000000 */
[----:B--2---:R-:W-:-:S08]  /*0530*/  DFMA R4, R24, R22, R4 ;  /* 0x000000161804722b */ /* 0x004fd00000000004 */
[----:B------:R-:W-:-:S08]  /*0540*/  DFMA R4, R24, R4, R6 ;  /* 0x000000041804722b */ /* 0x000fd00000000006 */
[----:B---3--:R-:W-:-:S08]  /*0550*/  DFMA R4, R24, R4, R8 ;  /* 0x000000041804722b */ /* 0x008fd00000000008 */
[----:B------:R-:W-:-:S08]  /*0560*/  DFMA R4, R24, R4, R10 ;  /* 0x000000041804722b */ /* 0x000fd0000000000a */
[----:B----4-:R-:W-:-:S08]  /*0570*/  DFMA R4, R24, R4, R12 ;  /* 0x000000041804722b */ /* 0x010fd0000000000c */
[----:B------:R-:W-:-:S08]  /*0580*/  DFMA R4, R24, R4, R14 ;  /* 0x000000041804722b */ /* 0x000fd0000000000e */
[----:B------:R-:W-:Y:S02]  /*0590*/  DFMA R26, R4, R26, R26 ;  /* 0x0000001a041a722b */ /* 0x000fe4000000001a */
[----:B------:R-:W-:Y:S02]  /*05a0*/  DFMA R24, R24, R4, 1 ;  /* 0x3ff000001818742b */ /* 0x000fe40000000004 */
[----:B------:R-:W-:-:S08]  /*05b0*/  DMUL R4, R20, UR4 ;  /* 0x0000000414047c28 */ /* 0x000fd00008000000 */
[----:B------:R-:W-:Y:S01]  /*05c0*/  FSEL R8, R24, R26, !P0 ;  /* 0x0000001a18087208 */ /* 0x000fe20004000000 */
[----:B------:R-:W-:Y:S01]  /*05d0*/  DSETP.NEU.AND P1, PT, |R4|, +INF , PT ;  /* 0x7ff000000400742a */ /* 0x000fe20003f2d200 */
[----:B------:R-:W-:Y:S02]  /*05e0*/  FSEL R9, R25, R27, !P0 ;  /* 0x0000001b19097208 */ /* 0x000fe40004000000 */
[----:B------:R-:W-:-:S04]  /*05f0*/  LOP3.LUT P0, RZ, R17, 0x2, RZ, 0xc0, !PT ;  /* 0x0000000211ff7812 */ /* 0x000fc8000780c0ff */
[----:B------:R-:W-:-:S07]  /*0600*/  DADD R6, RZ, -R8 ;  /* 0x00000000ff067229 */ /* 0x000fce0000000808 */
[----:B------:R-:W-:Y:S01]  /*0610*/  @!P1 DMUL R26, RZ, R4 ;  /* 0x00000004ff1a9228 */ /* 0x000fe20000000000 */
[----:B------:R-:W-:Y:S02]  /*0620*/  @!P1 MOV R17, RZ ;  /* 0x000000ff00119202 */ /* 0x000fe40000000f00 */
[----:B------:R-:W-:Y:S02]  /*0630*/  FSEL R20, R8, R6, !P0 ;  /* 0x0000000608147208 */ /* 0x000fe40004000000 */
[----:B------:R-:W-:Y:S01]  /*0640*/  FSEL R21, R9, R7, !P0 ;  /* 0x0000000709157208 */ /* 0x000fe20004000000 */
[----:B------:R-:W-:Y:S06]  /*0650*/  @!P1 BRA `(.L_x_4) ;  /* 0x0000000000509947 */ /* 0x000fec0003800000 */
        /* <DEDUP_REMOVED lines=16> */
[----:B------:R-:W-:Y:S01]  /*0760*/  IMAD.MOV.U32 R8, RZ, RZ, R5 ;  /* 0x000000ffff087224 */ /* 0x000fe200078e0005 */
[----:B------:R-:W-:-:S07]  /*0770*/  MOV R9, 0x790 ;  /* 0x0000079000097802 */ /* 0x000fce0000000f00 */
[----:B------:R-:W-:Y:S05]  /*0780*/  CALL.REL.NOINC `($ribbon_assault$__internal_trig_reduction_slowpathd) ;  /* 0x0000002800d87944 */ /* 0x000fea0003c00000 */
[----:B------:R-:W-:-:S07]  /*0790*/  IMAD.MOV.U32 R17, RZ, RZ, R6 ;  /* 0x000000ffff117224 */ /* 0x000fce00078e0006 */
.L_x_4:
[----:B------:R-:W-:Y:S05]  /*07a0*/  BSYNC.RECONVERGENT B0 ;  /* 0x0000000000007941 */ /* 0x000fea0003800200 */
.L_x_3:
        /* <DEDUP_REMOVED lines=11> */
[----:B------:R-:W-:Y:S01]  /*0860*/  BSSY.RECONVERGENT B0, `(.L_x_5) ;  /* 0x0000055000007945 */ /* 0x000fe20003800200 */
[----:B------:R-:W-:Y:S01]  /*0870*/  ISETP.NE.U32.AND P0, PT, R22, 0x1, PT ;  /* 0x000000011600780c */ /* 0x000fe20003f05070 */
[----:B------:R-:W-:-:S03]  /*0880*/  IMAD.MOV.U32 R22, RZ, RZ, 0x20fd8164 ;  /* 0x20fd8164ff167424 */ /* 0x000fc600078e00ff */
[----:B------:R-:W-:Y:S02]  /*0890*/  FSEL R23, -R23, 0.11223486810922622681, !P0 ;  /* 0x3de5db6517177808 */ /* 0x000fe40004000100 */
[----:B------:R-:W-:-:S06]  /*08a0*/  FSEL R22, R22, -8.06006814911005101289e+34, !P0 ;  /* 0xf9785eba16167808 */ /* 0x000fcc0004000000 */
[----:B--2---:R-:W-:-:S08]  /*08b0*/  DFMA R4, R24, R22, R4 ;  /* 0x000000161804722b */ /* 0x004fd00000000004 */
[----:B------:R-:W-:-:S08]  /*08c0*/  DFMA R4, R24, R4, R6 ;  /* 0x000000041804722b */ /* 0x000fd00000000006 */
[----:B---3--:R-:W-:Y:S01]  /*08d0*/  DFMA R4, R24, R4, R8 ;  /* 0x000000041804722b */ /* 0x008fe20000000008 */
[----:B------:R-:W-:-:S04]  /*08e0*/  FMUL R9, R0, 0.63200002908706665039 ;  /* 0x3f21cac100097820 */ /* 0x000fc80000400000 */
[----:B------:R-:W-:-:S03]  /*08f0*/  FMUL R6, R9, 0.63661974668502807617 ;  /* 0x3f22f98309067820 */ /* 0x000fc60000400000 */
[----:B------:R-:W-:-:S03]  /*0900*/  DFMA R4, R24, R4, R10 ;  /* 0x000000041804722b */ /* 0x000fc6000000000a */
[----:B------:R-:W0:Y:S05]  /*0910*/  F2I.NTZ R6, R6 ;  /* 0x0000000600067305 */ /* 0x000e2a0000203100 */
[----:B----4-:R-:W-:-:S08]  /*0920*/  DFMA R4, R24, R4, R12 ;  /* 0x000000041804722b */ /* 0x010fd0000000000c */
[----:B------:R-:W-:Y:S01]  /*0930*/  DFMA R4, R24, R4, R14 ;  /* 0x000000041804722b */ /* 0x000fe2000000000e */
[----:B0-----:R-:W-:-:S07]  /*0940*/  I2FP.F32.S32 R8, R6 ;  /* 0x0000000600087245 */ /* 0x001fce0000201400 */
[----:B------:R-:W-:Y:S02]  /*0950*/  DFMA R26, R4, R26, R26 ;  /* 0x0000001a041a722b */ /* 0x000fe4000000001a */
[----:B------:R-:W-:-:S10]  /*0960*/  DFMA R4, R24, R4, 1 ;  /* 0x3ff000001804742b */ /* 0x000fd40000000004 */
[----:B------:R-:W-:Y:S02]  /*0970*/  FSEL R10, R4, R26, !P0 ;  /* 0x0000001a040a7208 */ /* 0x000fe40004000000 */
[----:B------:R-:W-:Y:S02]  /*0980*/  FSEL R11, R5, R27, !P0 ;  /* 0x0000001b050b7208 */ /* 0x000fe40004000000 */
[----:B------:R-:W-:-:S04]  /*0990*/  LOP3.LUT P0, RZ, R17, 0x2, RZ, 0xc0, !PT ;  /* 0x0000000211ff7812 */ /* 0x000fc8000780c0ff */
[----:B------:R-:W-:-:S10]  /*09a0*/  DADD R4, RZ, -R10 ;  /* 0x00000000ff047229 */ /* 0x000fd4000000080a */
[----:B------:R-:W-:Y:S02]  /*09b0*/  FSEL R4, R10, R4, !P0 ;  /* 0x000000040a047208 */ /* 0x000fe40004000000 */
[----:B------:R-:W-:Y:S02]  /*09c0*/  FSEL R5, R11, R5, !P0 ;  /* 0x000000050b057208 */ /* 0x000fe40004000000 */
[----:B------:R-:W-:-:S04]  /*09d0*/  FSETP.GE.AND P0, PT, |R9|, 105615, PT ;  /* 0x47ce47800900780b */ /* 0x000fc80003f06200 */
[----:B------:R-:W-:Y:S01]  /*09e0*/  DFMA R20, R20, R4, R20 ;  /* 0x000000041414722b */ /* 0x000fe20000000014 */
[----:B------:R-:W-:-:S05]  /*09f0*/  FFMA R5, R8, -1.5707962512969970703, R9 ;  /* 0xbfc90fda08057823 */ /* 0x000fca0000000009 */
[----:B------:R0:W1:Y:S01]  /*0a00*/  F2F.F32.F64 R17, R20 ;  /* 0x0000001400117310 */ /* 0x0000620000301000 */
[----:B------:R-:W-:-:S04]  /*0a10*/  FFMA R5, R8, -7.5497894158615963534e-08, R5 ;  /* 0xb3a2216808057823 */ /* 0x000fc80000000005 */
[----:B------:R-:W-:Y:S01]  /*0a20*/  FFMA R5, R8, -5.3903029534742383927e-15, R5 ;  /* 0xa7c234c508057823 */ /* 0x000fe20000000005 */
[----:B------:R-:W-:Y:S06]  /*0a30*/  @!P0 BRA `(.L_x_6) ;  /* 0x0000000000dc8947 */ /* 0x000fec0003800000 */
[----:B------:R-:W-:-:S13]  /*0a40*/  FSETP.NEU.AND P0, PT, |R9|, +INF , PT ;  /* 0x7f8000000900780b */ /* 0x000fda0003f0d200 */
[----:B------:R-:W-:Y:S01]  /*0a50*/  @!P0 FMUL R5, RZ, R9 ;  /* 0x00000009ff058220 */ /* 0x000fe20000400000 */
[----:B------:R-:W-:Y:S01]  /*0a60*/  @!P0 MOV R6, RZ ;  /* 0x000000ff00068202 */ /* 0x000fe20000000f00 */
[----:B------:R-:W-:Y:S06]  /*0a70*/  @!P0 BRA `(.L_x_6) ;  /* 0x0000000000cc8947 */ /* 0x000fec0003800000 */
[----:B------:R-:W-:Y:S01]  /*0a80*/  IMAD.SHL.U32 R5, R9, 0x100, RZ ;  /* 0x0000010009057824 */ /* 0x000fe200078e00ff */
[----:B------:R-:W2:Y:S01]  /*0a90*/  LDCU.64 UR6, c[0x4][URZ] ;  /* 0x01000000ff0677ac */ /* 0x000ea20008000a00 */
[----:B------:R-:W-:Y:S02]  /*0aa0*/  IMAD.MOV.U32 R8, RZ, RZ, RZ ;  /* 0x000000ffff087224 */ /* 0x000fe400078e00ff */
[----:B------:R-:W-:Y:S01]  /*0ab0*/  IMAD.MOV.U32 R4, RZ, RZ, R1 ;  /* 0x000000ffff047224 */ /* 0x000fe200078e0001 */
[----:B------:R-:W-:Y:S01]  /*0ac0*/  LOP3.LUT R13, R5, 0x80000000, RZ, 0xfc, !PT ;  /* 0x80000000050d7812 */ /* 0x000fe200078efcff */
[----:B------:R-:W-:Y:S01]  /*0ad0*/  UMOV UR5, URZ ;  /* 0x000000ff00057c82 */ /* 0x000fe20008000000 */
[----:B------:R-:W-:-:S05]  /*0ae0*/  UMOV UR4, URZ ;  /* 0x000000ff00047c82 */ /* 0x000fca0008000000 */
.L_x_7:
[----:B--2---:R-:W-:Y:S02]  /*0af0*/  IMAD.U32 R10, RZ, RZ, UR6 ;  /* 0x00000006ff0a7e24 */ /* 0x004fe4000f8e00ff */
[----:B------:R-:W-:-:S05]  /*0b00*/  IMAD.U32 R11, RZ, RZ, UR7 ;  /* 0x00000007ff0b7e24 */ /* 0x000fca000f8e00ff */
[----:B------:R-:W2:Y:S01]  /*0b10*/  LDG.E.CONSTANT R6, desc[UR8][R10.64] ;  /* 0x000000080a067981 */ /* 0x000ea2000c1e9900 */
[----:B------:R-:W-:Y:S02]  /*0b20*/  UIADD3 UR6, UP0, UPT, UR6, 0x4, URZ ;  /* 0x0000000406067890 */ /* 0x000fe4000ff1e0ff */
[----:B------:R-:W-:Y:S02]  /*0b30*/  UIADD3 UR4, UPT, UPT, UR4, 0x1, URZ ;  /* 0x0000000104047890 */ /* 0x000fe4000fffe0ff */
[----:B------:R-:W-:Y:S02]  /*0b40*/  UIADD3.X UR7, UPT, UPT, URZ, UR7, URZ, UP0, !UPT ;  /* 0x00000007ff077290 */ /* 0x000fe400087fe4ff */
[----:B------:R-:W-:Y:S01]  /*0b50*/  UISETP.NE.AND UP0, UPT, UR4, 0x6, UPT ;  /* 0x000000060400788c */ /* 0x000fe2000bf05270 */
[----:B--2---:R-:W-:-:S03]  /*0b60*/  IMAD.WIDE.U32 R6, R6, R13, RZ ;  /* 0x0000000d06067225 */ /* 0x004fc600078e00ff */
[----:B------:R-:W-:-:S04]  /*0b70*/  IADD3 R5, P0, PT, R6, R8, RZ ;  /* 0x0000000806057210 */ /* 0x000fc80007f1e0ff */
[----:B------:R-:W-:Y:S01]  /*0b80*/  IADD3.X R8, PT, PT, R7, UR5, RZ, P0, !PT ;  /* 0x0000000507087c10 */ /* 0x000fe200087fe4ff */
[----:B------:R2:W-:Y:S02]  /*0b90*/  STL [R4], R5 ;  /* 0x0000000504007387 */ /* 0x0005e40000100800 */
[----:B--2---:R-:W-:Y:S01]  /*0ba0*/  VIADD R4, R4, 0x4 ;  /* 0x0000000404047836 */ /* 0x004fe20000000000 */
[----:B------:R-:W-:Y:S06]  /*0bb0*/  BRA.U UP0, `(.L_x_7) ;  /* 0xfffffffd00cc7547 */ /* 0x000fec000b83ffff */
[----:B------:R-:W-:Y:S01]  /*0bc0*/  SHF.R.U32.HI R7, RZ, 0x17, R9 ;  /* 0x00000017ff077819 */ /* 0x000fe20000011609 */
[----:B------:R2:W-:Y:S03]  /*0bd0*/  STL [R1+0x18], R8 ;  /* 0x0000180801007387 */ /* 0x0005e60000100800 */
[C---:B------:R-:W-:Y:S02]  /*0be0*/  LOP3.LUT R4, R7.reuse, 0xe0, RZ, 0xc0, !PT ;  /* 0x000000e007047812 */ /* 0x040fe400078ec0ff */
[----:B------:R-:W-:Y:S02]  /*0bf0*/  LOP3.LUT P0, RZ, R7, 0x1f, RZ, 0xc0, !PT ;  /* 0x0000001f07ff7812 */ /* 0x000fe4000780c0ff */
[----:B------:R-:W-:-:S04]  /*0c00*/  IADD3 R4, PT, PT, R4, -0x80, RZ ;  /* 0xffffff8004047810 */ /* 0x000fc80007ffe0ff */
[----:B------:R-:W-:-:S05]  /*0c10*/  SHF.R.U32.HI R4, RZ, 0x5, R4 ;  /* 0x00000005ff047819 */ /* 0x000fca0000011604 */
[----:B------:R-:W-:-:S05]  /*0c20*/  IMAD R12, R4, -0x4, R1 ;  /* 0xfffffffc040c7824 */ /* 0x000fca00078e0201 */
[----:B------:R-:W3:Y:S04]  /*0c30*/  LDL R4, [R12+0x18] ;  /* 0x000018000c047983 */ /* 0x000ee80000100800 */
[----:B------:R-:W3:Y:S04]  /*0c40*/  LDL R5, [R12+0x14] ;  /* 0x000014000c057983 */ /* 0x000ee80000100800 */
[----:B------:R-:W4:Y:S01]  /*0c50*/  @P0 LDL R6, [R12+0x10] ;  /* 0x000010000c060983 */ /* 0x000f220000100800 */
[----:B------:R-:W-:Y:S01]  /*0c60*/  LOP3.LUT R7, R7, 0x1f, RZ, 0xc0, !PT ;  /* 0x0000001f07077812 */ /* 0x000fe200078ec0ff */
[----:B------:R-:W-:Y:S01]  /*0c70*/  UMOV UR4, 0x54442d19 ;  /* 0x54442d1900047882 */ /* 0x000fe20000000000 */
[----:B------:R-:W-:-:S02]  /*0c80*/  UMOV UR5, 0x3bf921fb ;  /* 0x3bf921fb00057882 */ /* 0x000fc40000000000 */
[-C--:B---3--:R-:W-:Y:S02]  /*0c90*/  @P0 SHF.L.W.U32.HI R4, R5, R7.reuse, R4 ;  /* 0x0000000705040219 */ /* 0x088fe40000010e04 */
[----:B----4-:R-:W-:Y:S02]  /*0ca0*/  @P0 SHF.L.W.U32.HI R5, R6, R7, R5 ;  /* 0x0000000706050219 */ /* 0x010fe40000010e05 */
[----:B------:R-:W-:Y:S02]  /*0cb0*/  ISETP.GE.AND P0, PT, R9, RZ, PT ;  /* 0x000000ff0900720c */ /* 0x000fe40003f06270 */
[C---:B------:R-:W-:Y:S01]  /*0cc0*/  SHF.L.W.U32.HI R6, R5.reuse, 0x2, R4 ;  /* 0x0000000205067819 */ /* 0x040fe20000010e04 */
[----:B------:R-:W-:-:S03]  /*0cd0*/  IMAD.SHL.U32 R5, R5, 0x4, RZ ;  /* 0x0000000405057824 */ /* 0x000fc600078e00ff */
[----:B------:R-:W-:Y:S02]  /*0ce0*/  SHF.R.S32.HI R7, RZ, 0x1f, R6 ;  /* 0x0000001fff077819 */ /* 0x000fe40000011406 */
[----:B------:R-:W-:Y:S02]  /*0cf0*/  LOP3.LUT R9, R6, R9, RZ, 0x3c, !PT ;  /* 0x0000000906097212 */ /* 0x000fe400078e3cff */
[C---:B------:R-:W-:Y:S02]  /*0d00*/  LOP3.LUT R10, R7.reuse, R5, RZ, 0x3c, !PT ;  /* 0x00000005070a7212 */ /* 0x040fe400078e3cff */
[----:B------:R-:W-:Y:S02]  /*0d10*/  LOP3.LUT R11, R7, R6, RZ, 0x3c, !PT ;  /* 0x00000006070b7212 */ /* 0x000fe400078e3cff */
[----:B------:R-:W-:Y:S02]  /*0d20*/  SHF.R.U32.HI R5, RZ, 0x1e, R4 ;  /* 0x0000001eff057819 */ /* 0x000fe40000011604 */
[----:B------:R-:W-:-:S02]  /*0d30*/  ISETP.GE.AND P1, PT, R9, RZ, PT ;  /* 0x000000ff0900720c */ /* 0x000fc40003f26270 */
[----:B------:R-:W3:Y:S01]  /*0d40*/  I2F.F64.S64 R10, R10 ;  /* 0x0000000a000a7312 */ /* 0x000ee20000301c00 */
[----:B------:R-:W-:-:S05]  /*0d50*/  LEA.HI R6, R6, R5, RZ, 0x1 ;  /* 0x0000000506067211 */ /* 0x000fca00078f08ff */
[----:B------:R-:W-:-:S04]  /*0d60*/  IMAD.MOV R4, RZ, RZ, -R6 ;  /* 0x000000ffff047224 */ /* 0x000fc800078e0a06 */
[----:B------:R-:W-:Y:S01]  /*0d70*/  @!P0 IMAD.MOV.U32 R6, RZ, RZ, R4 ;  /* 0x000000ffff068224 */ /* 0x000fe200078e0004 */
[----:B---3--:R-:W-:-:S10]  /*0d80*/  DMUL R12, R10, UR4 ;  /* 0x000000040a0c7c28 */ /* 0x008fd40008000000 */
[----:B------:R-:W3:Y:S02]  /*0d90*/  F2F.F32.F64 R12, R12 ;  /* 0x0000000c000c7310 */ /* 0x000ee40000301000 */
[----:B--23--:R-:W-:-:S07]  /*0da0*/  FSEL R5, -R12, R12, !P1 ;  /* 0x0000000c0c057208 */ /* 0x00cfce0004800100 */
.L_x_6:
[----:B------:R-:W-:Y:S05]  /*0db0*/  BSYNC.RECONVERGENT B0 ;  /* 0x0000000000007941 */ /* 0x000fea0003800200 */
.L_x_5:
[----:B------:R-:W-:Y:S02]  /*0dc0*/  IMAD.MOV.U32 R12, RZ, RZ, 0x37cbac00 ;  /* 0x37cbac00ff0c7424 */ /* 0x000fe400078e00ff */
[----:B------:R-:W-:Y:S01]  /*0dd0*/  FMUL R7, R5, R5 ;  /* 0x0000000505077220 */ /* 0x000fe20000400000 */
[----:B------:R-:W-:Y:S01]  /*0de0*/  LOP3.LUT R8, R6, 0x1, RZ, 0xc0, !PT ;  /* 0x0000000106087812 */ /* 0x000fe200078ec0ff */
[----:B------:R-:W-:Y:S02]  /*0df0*/  IMAD.MOV.U32 R14, RZ, RZ, 0x3c0885e4 ;  /* 0x3c0885e4ff0e7424 */ /* 0x000fe400078e00ff */
[----:B------:R-:W-:Y:S01]  /*0e00*/  FMUL R13, R0, 0.13099999725818634033 ;  /* 0x3e0624dd000d7820 */ /* 0x000fe20000400000 */
[----:B------:R-:W-:Y:S01]  /*0e10*/  FFMA R4, R7, R12, -0.0013887860113754868507 ;  /* 0xbab607ed07047423 */ /* 0x000fe2000000000c */
[----:B------:R-:W-:Y:S01]  /*0e20*/  ISETP.NE.U32.AND P0, PT, R8, 0x1, PT ;  /* 0x000000010800780c */ /* 0x000fe20003f05070 */
[----:B------:R-:W-:Y:S02]  /*0e30*/  VIADD R0, R6, 0x1 ;  /* 0x0000000106007836 */ /* 0x000fe40000000000 */
[----:B------:R-:W-:Y:S01]  /*0e40*/  FMUL R6, R13, 0.63661974668502807617 ;  /* 0x3f22f9830d067820 */ /* 0x000fe20000400000 */
[----:B------:R-:W-:Y:S01]  /*0e50*/  MOV R15, 0x3e2aaaa8 ;  /* 0x3e2aaaa8000f7802 */ /* 0x000fe20000000f00 */
[----:B------:R-:W-:Y:S01]  /*0e60*/  BSSY.RECONVERGENT B0, `(.L_x_8) ;  /* 0x0000046000007945 */ /* 0x000fe20003800200 */
[----:B------:R-:W-:-:S02]  /*0e70*/  FSEL R4, R4, -0.00019574658654164522886, P0 ;  /* 0xb94d415304047808 */ /* 0x000fc40000000000 */
[----:B------:R-:W-:Y:S01]  /*0e80*/  FSEL R8, R14, 0.041666727513074874878, !P0 ;  /* 0x3d2aaabb0e087808 */ /* 0x000fe20004000000 */
[----:B------:R-:W2:Y:S01]  /*0e90*/  F2I.NTZ R6, R6 ;  /* 0x0000000600067305 */ /* 0x000ea20000203100 */
[----:B------:R-:W-:Y:S02]  /*0ea0*/  LOP3.LUT P1, RZ, R0, 0x2, RZ, 0xc0, !PT ;  /* 0x0000000200ff7812 */ /* 0x000fe4000782c0ff */
[----:B------:R-:W-:Y:S01]  /*0eb0*/  FSEL R9, -R15, -0.4999999701976776123, !P0 ;  /* 0xbeffffff0f097808 */ /* 0x000fe20004000100 */
[----:B------:R-:W-:Y:S01]  /*0ec0*/  FFMA R4, R7, R4, R8 ;  /* 0x0000000407047223 */ /* 0x000fe20000000008 */
[----:B------:R-:W-:Y:S02]  /*0ed0*/  FSEL R0, R5, 1, !P0 ;  /* 0x3f80000005007808 */ /* 0x000fe40004000000 */
[----:B------:R-:W-:Y:S01]  /*0ee0*/  FSETP.GE.AND P0, PT, |R13|, 105615, PT ;  /* 0x47ce47800d00780b */ /* 0x000fe20003f06200 */
[C---:B------:R-:W-:Y:S02]  /*0ef0*/  FFMA R4, R7.reuse, R4, R9 ;  /* 0x0000000407047223 */ /* 0x040fe40000000009 */
[----:B------:R-:W-:-:S04]  /*0f00*/  FFMA R7, R7, R0, RZ ;  /* 0x0000000007077223 */ /* 0x000fc800000000ff */
[----:B------:R-:W-:Y:S01]  /*0f10*/  FFMA R0, R7, R4, R0 ;  /* 0x0000000407007223 */ /* 0x000fe20000000000 */
[----:B--2---:R-:W-:-:S03]  /*0f20*/  I2FP.F32.S32 R4, R6 ;  /* 0x0000000600047245 */ /* 0x004fc60000201400 */
[----:B------:R-:W-:Y:S02]  /*0f30*/  @P1 FADD R0, RZ, -R0 ;  /* 0x80000000ff001221 */ /* 0x000fe40000000000 */
[C---:B------:R-:W-:Y:S02]  /*0f40*/  FFMA R5, R4.reuse, -1.5707962512969970703, R13 ;  /* 0xbfc90fda04057823 */ /* 0x040fe4000000000d */
[----:B------:R2:W3:Y:S02]  /*0f50*/  F2F.F64.F32 R8, R0 ;  /* 0x0000000000087310 */ /* 0x0004e40000201800 */
[----:B------:R-:W-:-:S04]  /*0f60*/  FFMA R5, R4, -7.5497894158615963534e-08, R5 ;  /* 0xb3a2216804057823 */ /* 0x000fc80000000005 */
[----:B------:R-:W-:Y:S01]  /*0f70*/  FFMA R4, R4, -5.3903029534742383927e-15, R5 ;  /* 0xa7c234c504047823 */ /* 0x000fe20000000005 */
[----:B------:R-:W-:Y:S06]  /*0f80*/  @!P0 BRA `(.L_x_9) ;  /* 0x0000000000cc8947 */ /* 0x000fec0003800000 */
[----:B------:R-:W-:-:S13]  /*0f90*/  FSETP.NEU.AND P0, PT, |R13|, +INF , PT ;  /* 0x7f8000000d00780b */ /* 0x000fda0003f0d200 */
[----:B------:R-:W-:Y:S01]  /*0fa0*/  @!P0 FMUL R4, RZ, R13 ;  /* 0x0000000dff048220 */ /* 0x000fe20000400000 */
[----:B------:R-:W-:Y:S01]  /*0fb0*/  @!P0 IMAD.MOV.U32 R6, RZ, RZ, RZ ;  /* 0x000000ffff068224 */ /* 0x000fe200078e00ff */
[----:B------:R-:W-:Y:S06]  /*0fc0*/  @!P0 BRA `(.L_x_9) ;  /* 0x0000000000bc8947 */ /* 0x000fec0003800000 */
[----:B------:R-:W4:Y:S01]  /*0fd0*/  LDC.64 R4, c[0x4][RZ] ;  /* 0x01000000ff047b82 */ /* 0x000f220000000a00 */
[----:B------:R-:W-:Y:S01]  /*0fe0*/  IMAD.SHL.U32 R6, R13, 0x100, RZ ;  /* 0x000001000d067824 */ /* 0x000fe200078e00ff */
[----:B------:R-:W-:Y:S01]  /*0ff0*/  UMOV UR4, URZ ;  /* 0x000000ff00047c82 */ /* 0x000fe20008000000 */
[----:B--2---:R-:W-:Y:S02]  /*1000*/  IMAD.MOV.U32 R0, RZ, RZ, RZ ;  /* 0x000000ffff007224 */ /* 0x004fe400078e00ff */
[----:B0-----:R-:W-:Y:S01]  /*1010*/  IMAD.MOV.U32 R20, RZ, RZ, RZ ;  /* 0x000000ffff147224 */ /* 0x001fe200078e00ff */
[----:B------:R-:W-:-:S07]  /*1020*/  LOP3.LUT R23, R6, 0x80000000, RZ, 0xfc, !PT ;  /* 0x8000000006177812 */ /* 0x000fce00078efcff */
.L_x_10:
[----:B----4-:R-:W-:-:S05]  /*1030*/  IMAD.WIDE.U32 R10, R20, 0x4, R4 ;  /* 0x00000004140a7825 */ /* 0x010fca00078e0004 */
[----:B0-----:R-:W2:Y:S01]  /*1040*/  LDG.E.CONSTANT R6, desc[UR8][R10.64] ;  /* 0x000000080a067981 */ /* 0x001ea2000c1e9900 */
[C---:B------:R-:W-:Y:S02]  /*1050*/  IMAD R21, R20.reuse, 0x4, R1 ;  /* 0x0000000414157824 */ /* 0x040fe400078e0201 */
[----:B------:R-:W-:-:S05]  /*1060*/  VIADD R20, R20, 0x1 ;  /* 0x0000000114147836 */ /* 0x000fca0000000000 */
[----:B------:R-:W-:Y:S01]  /*1070*/  ISETP.NE.AND P0, PT, R20, 0x6, PT ;  /* 0x000000061400780c */ /* 0x000fe20003f05270 */
[----:B--2---:R-:W-:-:S03]  /*1080*/  IMAD.WIDE.U32 R6, R6, R23, RZ ;  /* 0x0000001706067225 */ /* 0x004fc600078e00ff */
[----:B------:R-:W-:-:S04]  /*1090*/  IADD3 R6, P1, PT, R6, R0, RZ ;  /* 0x0000000006067210 */ /* 0x000fc80007f3e0ff */
[----:B------:R-:W-:Y:S01]  /*10a0*/  IADD3.X R0, PT, PT, R7, UR4, RZ, P1, !PT ;  /* 0x0000000407007c10 */ /* 0x000fe20008ffe4ff */
[----:B------:R0:W-:Y:S04]  /*10b0*/  STL [R21], R6 ;  /* 0x0000000615007387 */ /* 0x0001e80000100800 */
[----:B------:R-:W-:Y:S05]  /*10c0*/  @P0 BRA `(.L_x_10) ;  /* 0xfffffffc00d80947 */ /* 0x000fea000383ffff */
[----:B------:R-:W-:Y:S01]  /*10d0*/  SHF.R.U32.HI R7, RZ, 0x17, R13 ;  /* 0x00000017ff077819 */ /* 0x000fe2000001160d */
[----:B------:R2:W-:Y:S03]  /*10e0*/  STL [R1+0x18], R0 ;  /* 0x0000180001007387 */ /* 0x0005e60000100800 */
[C---:B------:R-:W-:Y:S02]  /*10f0*/  LOP3.LUT R4, R7.reuse, 0xe0, RZ, 0xc0, !PT ;  /* 0x000000e007047812 */ /* 0x040fe400078ec0ff */
[----:B------:R-:W-:Y:S02]  /*1100*/  LOP3.LUT P0, RZ, R7, 0x1f, RZ, 0xc0, !PT ;  /* 0x0000001f07ff7812 */ /* 0x000fe4000780c0ff */
[----:B------:R-:W-:-:S04]  /*1110*/  IADD3 R4, PT, PT, R4, -0x80, RZ ;  /* 0xffffff8004047810 */ /* 0x000fc80007ffe0ff */
[----:B------:R-:W-:-:S05]  /*1120*/  SHF.R.U32.HI R4, RZ, 0x5, R4 ;  /* 0x00000005ff047819 */ /* 0x000fca0000011604 */
[----:B------:R-:W-:-:S05]  /*1130*/  IMAD R20, R4, -0x4, R1 ;  /* 0xfffffffc04147824 */ /* 0x000fca00078e0201 */
[----:B------:R-:W4:Y:S04]  /*1140*/  LDL R4, [R20+0x18] ;  /* 0x0000180014047983 */ /* 0x000f280000100800 */
[----:B------:R-:W4:Y:S04]  /*1150*/  LDL R5, [R20+0x14] ;  /* 0x0000140014057983 */ /* 0x000f280000100800 */
[----:B0-----:R-:W5:Y:S01]  /*1160*/  @P0 LDL R6, [R20+0x10] ;  /* 0x0000100014060983 */ /* 0x001f620000100800 */
[----:B------:R-:W-:Y:S01]  /*1170*/  LOP3.LUT R7, R7, 0x1f, RZ, 0xc0, !PT ;  /* 0x0000001f07077812 */ /* 0x000fe200078ec0ff */
[----:B------:R-:W-:Y:S01]  /*1180*/  UMOV UR4, 0x54442d19 ;  /* 0x54442d1900047882 */ /* 0x000fe20000000000 */
[----:B------:R-:W-:-:S02]  /*1190*/  UMOV UR5, 0x3bf921fb ;  /* 0x3bf921fb00057882 */ /* 0x000fc40000000000 */
[-C--:B----4-:R-:W-:Y:S02]  /*11a0*/  @P0 SHF.L.W.U32.HI R4, R5, R7.reuse, R4 ;  /* 0x0000000705040219 */ /* 0x090fe40000010e04 */
[----:B-----5:R-:W-:Y:S02]  /*11b0*/  @P0 SHF.L.W.U32.HI R5, R6, R7, R5 ;  /* 0x0000000706050219 */ /* 0x020fe40000010e05 */
        /* <DEDUP_REMOVED lines=9> */
[----:B------:R-:W0:Y:S01]  /*1250*/  I2F.F64.S64 R10, R10 ;  /* 0x0000000a000a7312 */ /* 0x000e220000301c00 */
[----:B------:R-:W-:-:S05]  /*1260*/  LEA.HI R6, R6, R5, RZ, 0x1 ;  /* 0x0000000506067211 */ /* 0x000fca00078f08ff */
[----:B--2---:R-:W-:-:S04]  /*1270*/  IMAD.MOV R0, RZ, RZ, -R6 ;  /* 0x000000ffff007224 */ /* 0x004fc800078e0a06 */
[----:B------:R-:W-:Y:S01]  /*1280*/  @!P0 IMAD.MOV.U32 R6, RZ, RZ, R0 ;  /* 0x000000ffff068224 */ /* 0x000fe200078e0000 */
[----:B0-----:R-:W-:-:S10]  /*1290*/  DMUL R20, R10, UR4 ;  /* 0x000000040a147c28 */ /* 0x001fd40008000000 */
[----:B------:R-:W0:Y:S02]  /*12a0*/  F2F.F32.F64 R20, R20 ;  /* 0x0000001400147310 */ /* 0x000e240000301000 */
[----:B0-----:R-:W-:-:S07]  /*12b0*/  FSEL R4, -R20, R20, !P1 ;  /* 0x0000001414047208 */ /* 0x001fce0004800100 */
.L_x_9:
[----:B------:R-:W-:Y:S05]  /*12c0*/  BSYNC.RECONVERGENT B0 ;  /* 0x0000000000007941 */ /* 0x000fea0003800200 */
.L_x_8:
[----:B------:R-:W-:Y:S01]  /*12d0*/  FMUL R5, R4, R4 ;  /* 0x0000000404057220 */ /* 0x000fe20000400000 */
[C---:B--2---:R-:W-:Y:S01]  /*12e0*/  LOP3.LUT R0, R6.reuse, 0x1, RZ, 0xc0, !PT ;  /* 0x0000000106007812 */ /* 0x044fe200078ec0ff */
[----:B---3--:R-:W-:Y:S01]  /*12f0*/  DADD R8, -R8, 1 ;  /* 0x3ff0000008087429 */ /* 0x008fe20000000100 */
[----:B------:R-:W-:Y:S01]  /*1300*/  LOP3.LUT P1, RZ, R6, 0x2, RZ, 0xc0, !PT ;  /* 0x0000000206ff7812 */ /* 0x000fe2000782c0ff */
[----:B------:R-:W-:Y:S01]  /*1310*/  FFMA R12, R5, R12, -0.0013887860113754868507 ;  /* 0xbab607ed050c7423 */ /* 0x000fe2000000000c */
[----:B------:R-:W-:Y:S01]  /*1320*/  ISETP.NE.U32.AND P0, PT, R0, 0x1, PT ;  /* 0x000000010000780c */ /* 0x000fe20003f05070 */
[----:B------:R-:W-:Y:S03]  /*1330*/  BSSY.RECONVERGENT B0, `(.L_x_11) ;  /* 0x000002a000007945 */ /* 0x000fe60003800200 */
[----:B------:R-:W-:Y:S02]  /*1340*/  FSEL R14, R14, 0.041666727513074874878, P0 ;  /* 0x3d2aaabb0e0e7808 */ /* 0x000fe40000000000 */
[----:B------:R-:W-:-:S02]  /*1350*/  FSEL R12, R12, -0.00019574658654164522886, !P0 ;  /* 0xb94d41530c0c7808 */ /* 0x000fc40004000000 */
[----:B------:R-:W-:Y:S02]  /*1360*/  FSEL R0, R4, 1, P0 ;  /* 0x3f80000004007808 */ /* 0x000fe40000000000 */
[----:B------:R-:W-:Y:S01]  /*1370*/  FSEL R15, -R15, -0.4999999701976776123, P0 ;  /* 0xbeffffff0f0f7808 */ /* 0x000fe20000000100 */
[C---:B------:R-:W-:Y:S01]  /*1380*/  FFMA R12, R5.reuse, R12, R14 ;  /* 0x0000000c050c7223 */ /* 0x040fe2000000000e */
[----:B------:R-:W-:Y:S01]  /*1390*/  DSETP.NEU.AND P0, PT, |R18|, +INF , PT ;  /* 0x7ff000001200742a */ /* 0x000fe20003f0d200 */
[C---:B------:R-:W-:Y:S02]  /*13a0*/  FFMA R7, R5.reuse, R0, RZ ;  /* 0x0000000005077223 */ /* 0x040fe400000000ff */
[----:B------:R-:W-:-:S04]  /*13b0*/  FFMA R12, R5, R12, R15 ;  /* 0x0000000c050c7223 */ /* 0x000fc8000000000f */
[----:B------:R-:W-:-:S04]  /*13c0*/  FFMA R7, R7, R12, R0 ;  /* 0x0000000c07077223 */ /* 0x000fc80000000000 */
[----:B------:R-:W-:-:S03]  /*13d0*/  @P1 FADD R7, RZ, -R7 ;  /* 0x80000007ff071221 */ /* 0x000fc60000000000 */
[----:B------:R-:W-:Y:S01]  /*13e0*/  @!P0 DMUL R22, RZ, R18 ;  /* 0x00000012ff168228 */ /* 0x000fe20000000000 */
[----:B0-----:R-:W0:Y:S01]  /*13f0*/  F2F.F64.F32 R20, R7 ;  /* 0x0000000700147310 */ /* 0x001e220000201800 */
[----:B------:R-:W-:Y:S01]  /*1400*/  @!P0 IMAD.MOV.U32 R0, RZ, RZ, 0x1 ;  /* 0x00000001ff008424 */ /* 0x000fe200078e00ff */
[----:B0-----:R-:W-:Y:S01]  /*1410*/  DMUL R20, R20, R8 ;  /* 0x0000000814147228 */ /* 0x001fe20000000000 */
[----:B------:R-:W-:Y:S10]  /*1420*/  @!P0 BRA `(.L_x_12) ;  /* 0x0000000000688947 */ /* 0x000ff40003800000 */
[----:B------:R-:W-:Y:S01]  /*1430*/  UMOV UR4, 0x6dc9c883 ;  /* 0x6dc9c88300047882 */ /* 0x000fe20000000000 */
[----:B------:R-:W-:Y:S01]  /*1440*/  UMOV UR5, 0x3fe45f30 ;  /* 0x3fe45f3000057882 */ /* 0x000fe20000000000 */
[C---:B------:R-:W-:Y:S01]  /*1450*/  DSETP.GE.AND P0, PT, |R18|.reuse, 2.14748364800000000000e+09, PT ;  /* 0x41e000001200742a */ /* 0x040fe20003f06200 */
[----:B------:R-:W-:Y:S01]  /*1460*/  BSSY.RECONVERGENT B1, `(.L_x_13) ;  /* 0x0000015000017945 */ /* 0x000fe20003800200 */
        /* <DEDUP_REMOVED lines=14> */
[----:B------:R-:W-:Y:S02]  /*1550*/  MOV R8, R19 ;  /* 0x0000001300087202 */ /* 0x000fe40000000f00 */
[----:B------:R-:W-:-:S07]  /*1560*/  MOV R9, 0x1580 ;  /* 0x0000158000097802 */ /* 0x000fce0000000f00 */
[----:B-1----:R-:W-:Y:S05]  /*1570*/  CALL.REL.NOINC `($ribbon_assault$__internal_trig_reduction_slowpathd) ;  /* 0x0000001c005c7944 */ /* 0x002fea0003c00000 */
[----:B------:R-:W-:Y:S02]  /*1580*/  IMAD.MOV.U32 R0, RZ, RZ, R6 ;  /* 0x000000ffff007224 */ /* 0x000fe400078e0006 */
[----:B------:R-:W-:Y:S02]  /*1590*/  IMAD.MOV.U32 R22, RZ, RZ, R26 ;  /* 0x000000ffff167224 */ /* 0x000fe400078e001a */
[----:B------:R-:W-:-:S07]  /*15a0*/  IMAD.MOV.U32 R23, RZ, RZ, R27 ;  /* 0x000000ffff177224 */ /* 0x000fce00078e001b */
.L_x_14:
[----:B------:R-:W-:Y:S05]  /*15b0*/  BSYNC.RECONVERGENT B1 ;  /* 0x0000000000017941 */ /* 0x000fea0003800200 */
.L_x_13:
[----:B------:R-:W-:-:S07]  /*15c0*/  VIADD R0, R0, 0x1 ;  /* 0x0000000100007836 */ /* 0x000fce0000000000 */
.L_x_12:
[----:B------:R-:W-:Y:S05]  /*15d0*/  BSYNC.RECONVERGENT B0 ;  /* 0x0000000000007941 */ /* 0x000fea0003800200 */
.L_x_11:
[----:B------:R-:W0:Y:S01]  /*15e0*/  LDCU.64 UR4, c[0x4][0x10] ;  /* 0x01000200ff0477ac */ /* 0x000e220008000a00 */
[----:B------:R-:W-:-:S05]  /*15f0*/  IMAD.SHL.U32 R4, R0, 0x40, RZ ;  /* 0x0000004000047824 */ /* 0x000fca00078e00ff */
[----:B------:R-:W-:-:S04]  /*1600*/  LOP3.LUT R4, R4, 0x40, RZ, 0xc0, !PT ;  /* 0x0000004004047812 */ /* 0x000fc800078ec0ff */
[----:B0-----:R-:W-:-:S04]  /*1610*/  IADD3 R26, P0, PT, R4, UR4, RZ ;  /* 0x00000004041a7c10 */ /* 0x001fc8000ff1e0ff */
[----:B------:R-:W-:Y:S02]  /*1620*/  IADD3.X R27, PT, PT, RZ, UR5, RZ, P0, !PT ;  /* 0x00000005ff1b7c10 */ /* 0x000fe400087fe4ff */
[----:B------:R-:W-:Y:S01]  /*1630*/  LOP3.LUT R18, R0, 0x1, RZ, 0xc0, !PT ;  /* 0x0000000100127812 */ /* 0x000fe200078ec0ff */
[----:B------:R-:W-:Y:S01]  /*1640*/  IMAD.MOV.U32 R24, RZ, RZ, 0x20fd8164 ;  /* 0x20fd8164ff187424 */ /* 0x000fe200078e00ff */
[----:B------:R-:W0:Y:S01]  /*1650*/  LDCU.64 UR4, c[0x0][0x388] ;  /* 0x00007100ff0477ac */ /* 0x000e220008000a00 */
[----:B------:R-:W2:Y:S04]  /*1660*/  LDG.E.128.CONSTANT R4, desc[UR8][R26.64] ;  /* 0x000000081a047981 */ /* 0x000ea8000c1e9d00 */
[----:B------:R-:W3:Y:S04]  /*1670*/  LDG.E.128.CONSTANT R8, desc[UR8][R26.64+0x10] ;  /* 0x000010081a087981 */ /* 0x000ee8000c1e9d00 */
[----:B------:R-:W4:Y:S01]  /*1680*/  LDG.E.128.CONSTANT R12, desc[UR8][R26.64+0x20] ;  /* 0x000020081a0c7981 */ /* 0x000f22000c1e9d00 */
[----:B------:R-:W-:Y:S01]  /*1690*/  IMAD.MOV.U32 R25, RZ, RZ, 0x3da8ff83 ;  /* 0x3da8ff83ff197424 */ /* 0x000fe200078e00ff */
[----:B------:R-:W-:Y:S01]  /*16a0*/  ISETP.NE.U32.AND P0, PT, R18, 0x1, PT ;  /* 0x000000011200780c */ /* 0x000fe20003f05070 */
[----:B------:R-:W-:Y:S01]  /*16b0*/  DMUL R18, R22, R22 ;  /* 0x0000001616127228 */ /* 0x000fe20000000000 */
[----:B------:R-:W-:Y:S02]  /*16c0*/  BSSY.RECONVERGENT B0, `(.L_x_15) ;  /* 0x0000025000007945 */ /* 0x000fe40003800200 */
[----:B------:R-:W-:-:S02]  /*16d0*/  FSEL R24, R24, -8.06006814911005101289e+34, !P0 ;  /* 0xf9785eba18187808 */ /* 0x000fc40004000000 */
[----:B------:R-:W-:-:S06]  /*16e0*/  FSEL R25, -R25, 0.11223486810922622681, !P0 ;  /* 0x3de5db6519197808 */ /* 0x000fcc0004000100 */
[----:B--2---:R-:W-:-:S08]  /*16f0*/  DFMA R4, R18, R24, R4 ;  /* 0x000000181204722b */ /* 0x004fd00000000004 */
[----:B------:R-:W-:-:S08]  /*1700*/  DFMA R4, R18, R4, R6 ;  /* 0x000000041204722b */ /* 0x000fd00000000006 */
[----:B---3--:R-:W-:Y:S01]  /*1710*/  DFMA R4, R18, R4, R8 ;  /* 0x000000041204722b */ /* 0x008fe20000000008 */
[----:B0-----:R-:W-:-:S04]  /*1720*/  I2FP.F32.U32 R9, UR5 ;  /* 0x0000000500097c45 */ /* 0x001fc80008201000 */
[----:B------:R-:W0:Y:S03]  /*1730*/  MUFU.RCP R8, R9 ;  /* 0x0000000900087308 */ /* 0x000e260000001000 */
[----:B------:R-:W-:Y:S01]  /*1740*/  DFMA R4, R18, R4, R10 ;  /* 0x000000041204722b */ /* 0x000fe2000000000a */
[----:B-1----:R-:W-:-:S07]  /*1750*/  FADD R10, R17, 1 ;  /* 0x3f800000110a7421 */ /* 0x002fce0000000000 */
[----:B----4-:R-:W-:-:S08]  /*1760*/  DFMA R4, R18, R4, R12 ;  /* 0x000000041204722b */ /* 0x010fd0000000000c */
[----:B------:R-:W-:-:S08]  /*1770*/  DFMA R4, R18, R4, R14 ;  /* 0x000000041204722b */ /* 0x000fd0000000000e */
[----:B------:R-:W-:Y:S02]  /*1780*/  DFMA R22, R4, R22, R22 ;  /* 0x000000160416722b */ /* 0x000fe40000000016 */
[----:B------:R-:W-:-:S10]  /*1790*/  DFMA R4, R18, R4, 1 ;  /* 0x3ff000001204742b */ /* 0x000fd40000000004 */
[----:B------:R-:W-:Y:S02]  /*17a0*/  FSEL R6, R4, R22, !P0 ;  /* 0x0000001604067208 */ /* 0x000fe40004000000 */
[----:B------:R-:W-:Y:S02]  /*17b0*/  FSEL R7, R5, R23, !P0 ;  /* 0x0000001705077208 */ /* 0x000fe40004000000 */
[----:B------:R-:W-:Y:S01]  /*17c0*/  LOP3.LUT P0, RZ, R0, 0x2, RZ, 0xc0, !PT ;  /* 0x0000000200ff7812 */ /* 0x000fe2000780c0ff */
[----:B------:R-:W-:Y:S01]  /*17d0*/  FADD R0, R3, R3 ;  /* 0x0000000303007221 */ /* 0x000fe20000000000 */
[----:B0-----:R-:W-:Y:S02]  /*17e0*/  FFMA R3, -R9, R8, 1 ;  /* 0x3f80000009037423 */ /* 0x001fe40000000108 */
[----:B------:R-:W-:Y:S02]  /*17f0*/  DADD R4, RZ, -R6 ;  /* 0x00000000ff047229 */ /* 0x000fe40000000806 */
[----:B------:R-:W-:-:S08]  /*1800*/  FFMA R3, R8, R3, R8 ;  /* 0x0000000308037223 */ /* 0x000fd00000000008 */
[----:B------:R-:W-:Y:S02]  /*1810*/  FSEL R4, R6, R4, !P0 ;  /* 0x0000000406047208 */ /* 0x000fe40004000000 */
[----:B------:R-:W-:Y:S02]  /*1820*/  FSEL R5, R7, R5, !P0 ;  /* 0x0000000507057208 */ /* 0x000fe40004000000 */
[----:B------:R-:W-:-:S04]  /*1830*/  I2FP.F32.U32 R7, UR4 ;  /* 0x0000000400077c45 */ /* 0x000fc80008201000 */
[----:B------:R-:W-:Y:S01]  /*1840*/  DADD R20, R20, R4 ;  /* 0x0000000014147229 */ /* 0x000fe20000000004 */
[----:B------:R-:W-:-:S04]  /*1850*/  FADD R0, -R7, R0 ;  /* 0x0000000007007221 */ /* 0x000fc80000000100 */
[----:B------:R-:W0:Y:S01]  /*1860*/  FCHK P0, R0, R9 ;  /* 0x0000000900007302 */ /* 0x000e220000000000 */
[----:B------:R-:W-:-:S04]  /*1870*/  FFMA R4, R0, R3, RZ ;  /* 0x0000000300047223 */ /* 0x000fc800000000ff */
[----:B------:R-:W-:-:S03]  /*1880*/  FFMA R5, -R9, R4, R0 ;  /* 0x0000000409057223 */ /* 0x000fc60000000100 */
[----:B------:R-:W1:Y:S01]  /*1890*/  F2F.F32.F64 R12, R20 ;  /* 0x00000014000c7310 */ /* 0x000e620000301000 */
[----:B------:R-:W-:Y:S01]  /*18a0*/  FFMA R11, R3, R5, R4 ;  /* 0x00000005030b7223 */ /* 0x000fe20000000004 */
[----:B-1----:R-:W-:Y:S01]  /*18b0*/  FADD R12, R12, 1 ;  /* 0x3f8000000c0c7421 */ /* 0x002fe20000000000 */
[----:B0-----:R-:W-:Y:S06]  /*18c0*/  @!P0 BRA `(.L_x_16) ;  /* 0x0000000000108947 */ /* 0x001fec0003800000 */
[----:B------:R-:W-:Y:S01]  /*18d0*/  IMAD.MOV.U32 R5, RZ, RZ, R9 ;  /* 0x000000ffff057224 */ /* 0x000fe200078e0009 */
[----:B------:R-:W-:-:S07]  /*18e0*/  MOV R6, 0x1900 ;  /* 0x0000190000067802 */ /* 0x000fce0000000f00 */
[----:B------:R-:W-:Y:S05]  /*18f0*/  CALL.REL.NOINC `($__internal_0_$__cuda_sm3x_div_rn_noftz_f32_slowpath) ;  /* 0x0000001000d87944 */ /* 0x000fea0003c00000 */
[----:B------:R-:W-:-:S07]  /*1900*/  IMAD.MOV.U32 R11, RZ, RZ, R8 ;  /* 0x000000ffff0b7224 */ /* 0x000fce00078e0008 */
.L_x_16:
[----:B------:R-:W-:Y:S05]  /*1910*/  BSYNC.RECONVERGENT B0 ;  /* 0x0000000000007941 */ /* 0x000fea0003800200 */
.L_x_15:
[----:B------:R-:W0:Y:S01]  /*1920*/  MUFU.RCP R6, R9 ;  /* 0x0000000900067308 */ /* 0x000e220000001000 */
[----:B------:R-:W-:Y:S01]  /*1930*/  FADD R0, R16, R16 ;  /* 0x0000001010007221 */ /* 0x000fe20000000000 */
[----:B------:R-:W-:Y:S03]  /*1940*/  BSSY.RECONVERGENT B0, `(.L_x_17) ;  /* 0x000000e000007945 */ /* 0x000fe60003800200 */
[----:B------:R-:W-:-:S04]  /*1950*/  FADD R4, -R9, R0 ;  /* 0x0000000009047221 */ /* 0x000fc80000000100 */
[----:B------:R-:W1:Y:S01]  /*1960*/  FCHK P0, R4, R9 ;  /* 0x0000000904007302 */ /* 0x000e620000000000 */
[----:B0-----:R-:W-:-:S04]  /*1970*/  FFMA R3, -R9, R6, 1 ;  /* 0x3f80000009037423 */ /* 0x001fc80000000106 */
[----:B------:R-:W-:-:S04]  /*1980*/  FFMA R0, R6, R3, R6 ;  /* 0x0000000306007223 */ /* 0x000fc80000000006 */
[----:B------:R-:W-:-:S04]  /*1990*/  FFMA R3, R0, R4, RZ ;  /* 0x0000000400037223 */ /* 0x000fc800000000ff */
[----:B------:R-:W-:-:S04]  /*19a0*/  FFMA R6, -R9, R3, R4 ;  /* 0x0000000309067223 */ /* 0x000fc80000000104 */
[----:B------:R-:W-:Y:S01]  /*19b0*/  FFMA R3, R0, R6, R3 ;  /* 0x0000000600037223 */ /* 0x000fe20000000003 */
[----:B-1----:R-:W-:Y:S06]  /*19c0*/  @!P0 BRA `(.L_x_18) ;  /* 0x0000000000148947 */ /* 0x002fec0003800000 */
[----:B------:R-:W-:Y:S01]  /*19d0*/  IMAD.MOV.U32 R0, RZ, RZ, R4 ;  /* 0x000000ffff007224 */ /* 0x000fe200078e0004 */
[----:B------:R-:W-:Y:S02]  /*19e0*/  MOV R5, R9 ;  /* 0x0000000900057202 */ /* 0x000fe40000000f00 */
[----:B------:R-:W-:-:S07]  /*19f0*/  MOV R6, 0x1a10 ;  /* 0x00001a1000067802 */ /* 0x000fce0000000f00 */
[----:B------:R-:W-:Y:S05]  /*1a00*/  CALL.REL.NOINC `($__internal_0_$__cuda_sm3x_div_rn_noftz_f32_slowpath) ;  /* 0x0000001000947944 */ /* 0x000fea0003c00000 */
[----:B------:R-:W-:-:S07]  /*1a10*/  IMAD.MOV.U32 R3, RZ, RZ, R8 ;  /* 0x000000ffff037224 */ /* 0x000fce00078e0008 */
.L_x_18:
[----:B------:R-:W-:Y:S05]  /*1a20*/  BSYNC.RECONVERGENT B0 ;  /* 0x0000000000007941 */ /* 0x000fea0003800200 */
.L_x_17:
[----:B------:R-:W0:Y:S01]  /*1a30*/  MUFU.RCP R6, R9 ;  /* 0x0000000900067308 */ /* 0x000e220000001000 */
[C---:B------:R-:W-:Y:S01]  /*1a40*/  FADD R0, -R7.reuse, 2 ;  /* 0x4000000007007421 */ /* 0x040fe20000000100 */
[----:B------:R-:W-:Y:S03]  /*1a50*/  BSSY.RECONVERGENT B0, `(.L_x_19) ;  /* 0x000000f000007945 */ /* 0x000fe60003800200 */
[----:B------:R-:W-:Y:S01]  /*1a60*/  FFMA R4, R7, R10, R0 ;  /* 0x0000000a07047223 */ /* 0x000fe20000000000 */
[----:B------:R-:W-:-:S03]  /*1a70*/  IMAD.MOV.U32 R7, RZ, RZ, R3 ;  /* 0x000000ffff077224 */ /* 0x000fc600078e0003 */
        /* <DEDUP_REMOVED lines=8> */
[----:B------:R-:W-:Y:S01]  /*1b00*/  MOV R6, 0x1b30 ;  /* 0x00001b3000067802 */ /* 0x000fe20000000f00 */
[----:B------:R-:W-:-:S07]  /*1b10*/  IMAD.MOV.U32 R5, RZ, RZ, R9 ;  /* 0x000000ffff057224 */ /* 0x000fce00078e0009 */
[----:B------:R-:W-:Y:S05]  /*1b20*/  CALL.REL.NOINC `($__internal_0_$__cuda_sm3x_div_rn_noftz_f32_slowpath) ;  /* 0x00000010004c7944 */ /* 0x000fea0003c00000 */
[----:B------:R-:W-:-:S07]  /*1b30*/  IMAD.MOV.U32 R10, RZ, RZ, R8 ;  /* 0x000000ffff0a7224 */ /* 0x000fce00078e0008 */
.L_x_20:
[----:B------:R-:W-:Y:S05]  /*1b40*/  BSYNC.RECONVERGENT B0 ;  /* 0x0000000000007941 */ /* 0x000fea0003800200 */
.L_x_19:
[----:B------:R-:W0:Y:S01]  /*1b50*/  MUFU.RCP R0, R9 ;  /* 0x0000000900007308 */ /* 0x000e220000001000 */
[C---:B------:R-:W-:Y:S01]  /*1b60*/  FADD R3, -R9.reuse, 2 ;  /* 0x4000000009037421 */ /* 0x040fe20000000100 */
[----:B------:R-:W-:Y:S03]  /*1b70*/  BSSY.RECONVERGENT B0, `(.L_x_21) ;  /* 0x000000e000007945 */ /* 0x000fe60003800200 */
[----:B------:R-:W-:-:S04]  /*1b80*/  FFMA R12, R9, R12, R3 ;  /* 0x0000000c090c7223 */ /* 0x000fc80000000003 */
[----:B------:R-:W1:Y:S01]  /*1b90*/  FCHK P0, R12, R9 ;  /* 0x000000090c007302 */ /* 0x000e620000000000 */
[----:B0-----:R-:W-:-:S04]  /*1ba0*/  FFMA R5, -R9, R0, 1 ;  /* 0x3f80000009057423 */ /* 0x001fc80000000100 */
[----:B------:R-:W-:-:S04]  /*1bb0*/  FFMA R0, R0, R5, R0 ;  /* 0x0000000500007223 */ /* 0x000fc80000000000 */
[----:B------:R-:W-:-:S04]  /*1bc0*/  FFMA R13, R0, R12, RZ ;  /* 0x0000000c000d7223 */ /* 0x000fc800000000ff */
[----:B------:R-:W-:-:S04]  /*1bd0*/  FFMA R4, -R9, R13, R12 ;  /* 0x0000000d09047223 */ /* 0x000fc8000000010c */
[----:B------:R-:W-:Y:S01]  /*1be0*/  FFMA R13, R0, R4, R13 ;  /* 0x00000004000d7223 */ /* 0x000fe2000000000d */
[----:B-1----:R-:W-:Y:S06]  /*1bf0*/  @!P0 BRA `(.L_x_22) ;  /* 0x0000000000148947 */ /* 0x002fec0003800000 */
[----:B------:R-:W-:Y:S01]  /*1c00*/  MOV R0, R12 ;  /* 0x0000000c00007202 */ /* 0x000fe20000000f00 */
[----:B------:R-:W-:Y:S01]  /*1c10*/  IMAD.MOV.U32 R5, RZ, RZ, R9 ;  /* 0x000000ffff057224 */ /* 0x000fe200078e0009 */
[----:B------:R-:W-:-:S07]  /*1c20*/  MOV R6, 0x1c40 ;  /* 0x00001c4000067802 */ /* 0x000fce0000000f00 */
[----:B------:R-:W-:Y:S05]  /*1c30*/  CALL.REL.NOINC `($__internal_0_$__cuda_sm3x_div_rn_noftz_f32_slowpath) ;  /* 0x0000001000087944 */ /* 0x000fea0003c00000 */
[----:B------:R-:W-:-:S07]  /*1c40*/  IMAD.MOV.U32 R13, RZ, RZ, R8 ;  /* 0x000000ffff0d7224 */ /* 0x000fce00078e0008 */
.L_x_22:
[----:B------:R-:W-:Y:S05]  /*1c50*/  BSYNC.RECONVERGENT B0 ;  /* 0x0000000000007941 */ /* 0x000fea0003800200 */
.L_x_21:
[----:B------:R-:W0:Y:S01]  /*1c60*/  MUFU.RCP R3, R16 ;  /* 0x0000001000037308 */ /* 0x000e220000001000 */
[----:B------:R-:W-:Y:S07]  /*1c70*/  BSSY.RECONVERGENT B0, `(.L_x_23) ;  /* 0x000000d000007945 */ /* 0x000fee0003800200 */
        /* <DEDUP_REMOVED lines=12> */
.L_x_24:
[----:B------:R-:W-:Y:S05]  /*1d40*/  BSYNC.RECONVERGENT B0 ;  /* 0x0000000000007941 */ /* 0x000fea0003800200 */
.L_x_23:
[----:B------:R-:W-:Y:S02]  /*1d50*/  HFMA2 R14, -RZ, RZ, 2.125, 0 ;  /* 0x40400000ff0e7431 */ /* 0x000fe400000001ff */
[----:B------:R-:W-:Y:S01]  /*1d60*/  IMAD.MOV.U32 R15, RZ, RZ, 0x40400000 ;  /* 0x40400000ff0f7424 */ /* 0x000fe200078e00ff */
[----:B------:R-:W-:-:S06]  /*1d70*/  UMOV UR4, URZ ;  /* 0x000000ff00047c82 */ /* 0x000fcc0008000000 */
.L_x_34:
[----:B------:R-:W-:Y:S01]  /*1d80*/  FMUL R16, R7, R7 ;  /* 0x0000000707107220 */ /* 0x000fe20000400000 */
[----:B------:R-:W-:Y:S03]  /*1d90*/  BSSY.RECONVERGENT B0, `(.L_x_25) ;  /* 0x000000f000007945 */ /* 0x000fe60003800200 */
[----:B------:R-:W-:-:S04]  /*1da0*/  FFMA R16, R11, R11, R16 ;  /* 0x0000000b0b107223 */ /* 0x000fc80000000010 */
[----:B------:R-:W0:Y:S08]  /*1db0*/  MUFU.RCP R3, R16 ;  /* 0x0000001000037308 */ /* 0x000e300000001000 */
        /* <DEDUP_REMOVED lines=12> */
.L_x_26:
[----:B------:R-:W-:Y:S05]  /*1e80*/  BSYNC.RECONVERGENT B0 ;  /* 0x0000000000007941 */ /* 0x000fea0003800200 */
.L_x_25:
[----:B------:R-:W0:Y:S01]  /*1e90*/  MUFU.RCP R5, R16 ;  /* 0x0000001000057308 */ /* 0x000e220000001000 */
[----:B------:R-:W-:Y:S01]  /*1ea0*/  BSSY.RECONVERGENT B0, `(.L_x_27) ;  /* 0x000000e000007945 */ /* 0x000fe20003800200 */
[----:B------:R-:W-:-:S06]  /*1eb0*/  FADD R11, R3, R10 ;  /* 0x0000000a030b7221 */ /* 0x000fcc0000000000 */
        /* <DEDUP_REMOVED lines=12> */
.L_x_28:
[----:B------:R-:W-:Y:S05]  /*1f80*/  BSYNC.RECONVERGENT B0 ;  /* 0x0000000000007941 */ /* 0x000fea0003800200 */
.L_x_27:
[----:B------:R-:W-:Y:S01]  /*1f90*/  FADD R0, |R11|, R10 ;  /* 0x0000000a0b007221 */ /* 0x000fe20000000200 */
[----:B------:R-:W-:Y:S01]  /*1fa0*/  FADD R7, -R5, R12 ;  /* 0x0000000c05077221 */ /* 0x000fe20000000100 */
[----:B------:R-:W-:Y:S02]  /*1fb0*/  IMAD.MOV.U32 R9, RZ, RZ, 0x3e22f983 ;  /* 0x3e22f983ff097424 */ /* 0x000fe400078e00ff */
[----:B------:R-:W-:Y:S01]  /*1fc0*/  FADD R3, |R11|, -R10 ;  /* 0x8000000a0b037221 */ /* 0x000fe20000000200 */
[----:B------:R-:W-:Y:S01]  /*1fd0*/  FMUL R5, R0, R0 ;  /* 0x0000000000057220 */ /* 0x000fe20000400000 */
[----:B------:R-:W-:Y:S01]  /*1fe0*/  FADD R0, R7, R13 ;  /* 0x0000000d07007221 */ /* 0x000fe20000000000 */
[----:B------:R-:W-:Y:S01]  /*1ff0*/  IMAD.MOV.U32 R4, RZ, RZ, 0x40c90fdb ;  /* 0x40c90fdbff047424 */ /* 0x000fe200078e00ff */
[----:B------:R-:W-:Y:S01]  /*2000*/  BSSY.RECONVERGENT B0, `(.L_x_29) ;  /* 0x0000012000007945 */ /* 0x000fe20003800200 */
[----:B------:R-:W-:Y:S01]  /*2010*/  FADD R11, |R11|, -RZ ;  /* 0x800000ff0b0b7221 */ /* 0x000fe20000000200 */
[----:B------:R-:W-:Y:S01]  /*2020*/  FFMA R0, R0, R0, R5 ;  /* 0x0000000000007223 */ /* 0x000fe20000000005 */
[----:B------:R-:W-:-:S03]  /*2030*/  FFMA R4, R9, -R4, 1 ;  /* 0x3f80000009047423 */ /* 0x000fc60000000804 */
[----:B------:R-:W0:Y:S01]  /*2040*/  FCHK P0, R0, 6.2831854820251464844 ;  /* 0x40c90fdb00007902 */ /* 0x000e220000000000 */
[----:B------:R-:W-:Y:S01]  /*2050*/  FFMA R5, R4, R9, 0.15915493667125701904 ;  /* 0x3e22f98304057423 */ /* 0x000fe20000000009 */
[----:B------:R-:W-:Y:S01]  /*2060*/  FMUL R4, R3, R3 ;  /* 0x0000000303047220 */ /* 0x000fe20000400000 */
[----:B------:R-:W-:Y:S02]  /*2070*/  FADD R3, R7, -R13 ;  /* 0x8000000d07037221 */ /* 0x000fe40000000000 */
[----:B------:R-:W-:Y:S02]  /*2080*/  FFMA R6, R0, R5, RZ ;  /* 0x0000000500067223 */ /* 0x000fe400000000ff */
[----:B------:R-:W-:Y:S02]  /*2090*/  FFMA R4, R3, R3, R4 ;  /* 0x0000000303047223 */ /* 0x000fe40000000004 */
[----:B------:R-:W-:-:S03]  /*20a0*/  FFMA R3, R6, -6.2831854820251464844, R0 ;  /* 0xc0c90fdb06037823 */ /* 0x000fc60000000000 */
[----:B------:R-:W-:Y:S01]  /*20b0*/  FMNMX R15, R4, R15, !PT ;  /* 0x0000000f040f7209 */ /* 0x000fe20007800000 */
[----:B------:R-:W-:Y:S01]  /*20c0*/  FFMA R3, R5, R3, R6 ;  /* 0x0000000305037223 */ /* 0x000fe20000000006 */
[----:B0-----:R-:W-:Y:S06]  /*20d0*/  @!P0 BRA `(.L_x_30) ;  /* 0x0000000000108947 */ /* 0x001fec0003800000 */
[----:B------:R-:W-:Y:S01]  /*20e0*/  IMAD.MOV.U32 R5, RZ, RZ, 0x40c90fdb ;  /* 0x40c90fdbff057424 */ /* 0x000fe200078e00ff */
[----:B------:R-:W-:-:S07]  /*20f0*/  MOV R6, 0x2110 ;  /* 0x0000211000067802 */ /* 0x000fce0000000f00 */
[----:B------:R-:W-:Y:S05]  /*2100*/  CALL.REL.NOINC `($__internal_0_$__cuda_sm3x_div_rn_noftz_f32_slowpath) ;  /* 0x0000000800d47944 */ /* 0x000fea0003c00000 */
[----:B------:R-:W-:-:S07]  /*2110*/  IMAD.MOV.U32 R3, RZ, RZ, R8 ;  /* 0x000000ffff037224 */ /* 0x000fce00078e0008 */
.L_x_30:
[----:B------:R-:W-:Y:S05]  /*2120*/  BSYNC.RECONVERGENT B0 ;  /* 0x0000000000007941 */ /* 0x000fea0003800200 */
.L_x_29:
[----:B------:R-:W0:Y:S01]  /*2130*/  FRND.FLOOR R3, R3 ;  /* 0x0000000300037307 */ /* 0x000e220000205000 */
[----:B------:R-:W-:Y:S01]  /*2140*/  BSSY.RECONVERGENT B0, `(.L_x_31) ;  /* 0x0000041000007945 */ /* 0x000fe20003800200 */
[----:B0-----:R-:W-:-:S04]  /*2150*/  FFMA R17, R3, -6.2831854820251464844, R0 ;  /* 0xc0c90fdb03117823 */ /* 0x001fc80000000000 */
[C---:B------:R-:W-:Y:S01]  /*2160*/  FMUL R0, R17.reuse, 0.63661974668502807617 ;  /* 0x3f22f98311007820 */ /* 0x040fe20000400000 */
[----:B------:R-:W-:-:S05]  /*2170*/  FSETP.GE.AND P0, PT, |R17|, 105615, PT ;  /* 0x47ce47801100780b */ /* 0x000fca0003f06200 */
[----:B------:R-:W0:Y:S02]  /*2180*/  F2I.NTZ R0, R0 ;  /* 0x0000000000007305 */ /* 0x000e240000203100 */
[----:B0-----:R-:W-:-:S05]  /*2190*/  I2FP.F32.S32 R4, R0 ;  /* 0x0000000000047245 */ /* 0x001fca0000201400 */
[----:B------:R-:W-:-:S04]  /*21a0*/  FFMA R5, R4, -1.5707962512969970703, R17 ;  /* 0xbfc90fda04057823 */ /* 0x000fc80000000011 */
        /* <DEDUP_REMOVED lines=8> */
[----:B------:R-:W0:Y:S01]  /*2230*/  LDCU.64 UR10, c[0x4][URZ] ;  /* 0x01000000ff0a77ac */ /* 0x000e220008000a00 */
[----:B------:R-:W-:Y:S02]  /*2240*/  IMAD.MOV.U32 R6, RZ, RZ, RZ ;  /* 0x000000ffff067224 */ /* 0x000fe400078e00ff */
[----:B------:R-:W-:Y:S01]  /*2250*/  IMAD.MOV.U32 R0, RZ, RZ, R1 ;  /* 0x000000ffff007224 */ /* 0x000fe200078e0001 */
[----:B------:R-:W-:Y:S01]  /*2260*/  LOP3.LUT R19, R3, 0x80000000, RZ, 0xfc, !PT ;  /* 0x8000000003137812 */ /* 0x000fe200078efcff */
[----:B------:R-:W-:Y:S01]  /*2270*/  UMOV UR6, URZ ;  /* 0x000000ff00067c82 */ /* 0x000fe20008000000 */
[----:B------:R-:W-:-:S05]  /*2280*/  UMOV UR5, URZ ;  /* 0x000000ff00057c82 */ /* 0x000fca0008000000 */
.L_x_33:
[----:B0-----:R-:W-:Y:S02]  /*2290*/  IMAD.U32 R8, RZ, RZ, UR10 ;  /* 0x0000000aff087e24 */ /* 0x001fe4000f8e00ff */
        /* <DEDUP_REMOVED lines=10> */
[----:B0-----:R-:W-:Y:S01]  /*2340*/  IADD3 R0, PT, PT, R0, 0x4, RZ ;  /* 0x0000000400007810 */ /* 0x001fe20007ffe0ff */
[----:B------:R-:W-:Y:S06]  /*2350*/  BRA.U UP0, `(.L_x_33) ;  /* 0xfffffffd00cc7547 */ /* 0x000fec000b83ffff */
[----:B------:R-:W-:Y:S01]  /*2360*/  SHF.R.U32.HI R5, RZ, 0x17, R17 ;  /* 0x00000017ff057819 */ /* 0x000fe20000011611 */
[----:B------:R0:W-:Y:S03]  /*2370*/  STL [R1+0x18], R6 ;  /* 0x0000180601007387 */ /* 0x0001e60000100800 */
[C---:B------:R-:W-:Y:S02]  /*2380*/  LOP3.LUT R0, R5.reuse, 0xe0, RZ, 0xc0, !PT ;  /* 0x000000e005007812 */ /* 0x040fe400078ec0ff */
[----:B------:R-:W-:-:S03]  /*2390*/  LOP3.LUT P0, RZ, R5, 0x1f, RZ, 0xc0, !PT ;  /* 0x0000001f05ff7812 */ /* 0x000fc6000780c0ff */
[----:B------:R-:W-:-:S05]  /*23a0*/  VIADD R0, R0, 0xffffff80 ;  /* 0xffffff8000007836 */ /* 0x000fca0000000000 */
[----:B------:R-:W-:-:S05]  /*23b0*/  SHF.R.U32.HI R0, RZ, 0x5, R0 ;  /* 0x00000005ff007819 */ /* 0x000fca0000011600 */
[----:B------:R-:W-:-:S05]  /*23c0*/  IMAD R16, R0, -0x4, R1 ;  /* 0xfffffffc00107824 */ /* 0x000fca00078e0201 */
[----:B------:R-:W2:Y:S04]  /*23d0*/  LDL R0, [R16+0x18] ;  /* 0x0000180010007983 */ /* 0x000ea80000100800 */
[----:B------:R-:W2:Y:S04]  /*23e0*/  LDL R3, [R16+0x14] ;  /* 0x0000140010037983 */ /* 0x000ea80000100800 */
[----:B------:R-:W3:Y:S01]  /*23f0*/  @P0 LDL R4, [R16+0x10] ;  /* 0x0000100010040983 */ /* 0x000ee20000100800 */
[----:B------:R-:W-:Y:S01]  /*2400*/  LOP3.LUT R5, R5, 0x1f, RZ, 0xc0, !PT ;  /* 0x0000001f05057812 */ /* 0x000fe200078ec0ff */
[----:B------:R-:W-:Y:S01]  /*2410*/  UMOV UR6, 0x54442d19 ;  /* 0x54442d1900067882 */ /* 0x000fe20000000000 */
[----:B------:R-:W-:-:S02]  /*2420*/  UMOV UR7, 0x3bf921fb ;  /* 0x3bf921fb00077882 */ /* 0x000fc40000000000 */
[-C--:B--2---:R-:W-:Y:S02]  /*2430*/  @P0 SHF.L.W.U32.HI R0, R3, R5.reuse, R0 ;  /* 0x0000000503000219 */ /* 0x084fe40000010e00 */
[----:B---3--:R-:W-:Y:S02]  /*2440*/  @P0 SHF.L.W.U32.HI R3, R4, R5, R3 ;  /* 0x0000000504030219 */ /* 0x008fe40000010e03 */
        /* <DEDUP_REMOVED lines=9> */
[----:B------:R-:W1:Y:S01]  /*24e0*/  I2F.F64.S64 R8, R8 ;  /* 0x0000000800087312 */ /* 0x000e620000301c00 */
[----:B------:R-:W-:-:S05]  /*24f0*/  LEA.HI R0, R4, R3, RZ, 0x1 ;  /* 0x0000000304007211 */ /* 0x000fca00078f08ff */
[----:B------:R-:W-:-:S04]  /*2500*/  IMAD.MOV R3, RZ, RZ, -R0 ;  /* 0x000000ffff037224 */ /* 0x000fc800078e0a00 */
[----:B------:R-:W-:Y:S01]  /*2510*/  @!P0 IMAD.MOV.U32 R0, RZ, RZ, R3 ;  /* 0x000000ffff008224 */ /* 0x000fe200078e0003 */
[----:B-1----:R-:W-:-:S10]  /*2520*/  DMUL R18, R8, UR6 ;  /* 0x0000000608127c28 */ /* 0x002fd40008000000 */
[----:B------:R-:W1:Y:S02]  /*2530*/  F2F.F32.F64 R18, R18 ;  /* 0x0000001200127310 */ /* 0x000e640000301000 */
[----:B01----:R-:W-:-:S07]  /*2540*/  FSEL R4, -R18, R18, !P1 ;  /* 0x0000001212047208 */ /* 0x003fce0004800100 */
.L_x_32:
[----:B------:R-:W-:Y:S05]  /*2550*/  BSYNC.RECONVERGENT B0 ;  /* 0x0000000000007941 */ /* 0x000fea0003800200 */
.L_x_31:
[----:B------:R-:W-:Y:S02]  /*2560*/  IMAD.MOV.U32 R6, RZ, RZ, 0x37cbac00 ;  /* 0x37cbac00ff067424 */ /* 0x000fe400078e00ff */
[----:B------:R-:W-:Y:S01]  /*2570*/  FMUL R3, R4, R4 ;  /* 0x0000000404037220 */ /* 0x000fe20000400000 */
[C---:B------:R-:W-:Y:S01]  /*2580*/  LOP3.LUT R8, R0.reuse, 0x1, RZ, 0xc0, !PT ;  /* 0x0000000100087812 */ /* 0x040fe200078ec0ff */
[----:B------:R-:W-:Y:S01]  /*2590*/  IMAD.MOV.U32 R9, RZ, RZ, 0x3effffff ;  /* 0x3effffffff097424 */ /* 0x000fe200078e00ff */
[----:B------:R-:W-:Y:S01]  /*25a0*/  LOP3.LUT P1, RZ, R0, 0x2, RZ, 0xc0, !PT ;  /* 0x0000000200ff7812 */ /* 0x000fe2000782c0ff */
[----:B------:R-:W-:Y:S01]  /*25b0*/  FFMA R5, R3, R6, -0.0013887860113754868507 ;  /* 0xbab607ed03057423 */ /* 0x000fe20000000006 */
[----:B------:R-:W-:Y:S01]  /*25c0*/  ISETP.NE.U32.AND P0, PT, R8, 0x1, PT ;  /* 0x000000010800780c */ /* 0x000fe20003f05070 */
[----:B------:R-:W-:Y:S01]  /*25d0*/  UIADD3 UR4, UPT, UPT, UR4, 0x1, URZ ;  /* 0x0000000104047890 */ /* 0x000fe2000fffe0ff */
[----:B------:R-:W-:Y:S02]  /*25e0*/  MOV R8, 0x3d2aaabb ;  /* 0x3d2aaabb00087802 */ /* 0x000fe40000000f00 */
[----:B------:R-:W-:Y:S01]  /*25f0*/  FSEL R6, R5, -0.00019574658654164522886, !P0 ;  /* 0xb94d415305067808 */ /* 0x000fe20004000000 */
[----:B------:R-:W-:Y:S01]  /*2600*/  UISETP.NE.AND UP0, UPT, UR4, 0x14, UPT ;  /* 0x000000140400788c */ /* 0x000fe2000bf05270 */
[----:B------:R-:W-:-:S02]  /*2610*/  FSEL R8, R8, 0.0083327032625675201416, !P0 ;  /* 0x3c0885e408087808 */ /* 0x000fc40004000000 */
[----:B------:R-:W-:Y:S02]  /*2620*/  FSEL R0, R4, 1, P0 ;  /* 0x3f80000004007808 */ /* 0x000fe40000000000 */
[----:B------:R-:W-:Y:S01]  /*2630*/  FSEL R9, -R9, -0.16666662693023681641, !P0 ;  /* 0xbe2aaaa809097808 */ /* 0x000fe20004000100 */
[C---:B------:R-:W-:Y:S02]  /*2640*/  FFMA R6, R3.reuse, R6, R8 ;  /* 0x0000000603067223 */ /* 0x040fe40000000008 */
[C---:B------:R-:W-:Y:S02]  /*2650*/  FFMA R5, R3.reuse, R0, RZ ;  /* 0x0000000003057223 */ /* 0x040fe400000000ff */
[----:B------:R-:W-:-:S04]  /*2660*/  FFMA R6, R3, R6, R9 ;  /* 0x0000000603067223 */ /* 0x000fc80000000009 */
[----:B------:R-:W-:-:S04]  /*2670*/  FFMA R0, R5, R6, R0 ;  /* 0x0000000605007223 */ /* 0x000fc80000000000 */
[----:B------:R-:W-:-:S04]  /*2680*/  @P1 FADD R0, RZ, -R0 ;  /* 0x80000000ff001221 */ /* 0x000fc80000000000 */
[----:B------:R-:W-:-:S05]  /*2690*/  FADD R3, R0, 1 ;  /* 0x3f80000000037421 */ /* 0x000fca0000000000 */
[----:B------:R-:W-:Y:S01]  /*26a0*/  FMNMX R14, R3, R14, PT ;  /* 0x0000000e030e7209 */ /* 0x000fe20003800000 */
[----:B------:R-:W-:Y:S06]  /*26b0*/  BRA.U UP0, `(.L_x_34) ;  /* 0xfffffff500b07547 */ /* 0x000fec000b83ffff */
[C---:B------:R-:W-:Y:S01]  /*26c0*/  FMUL R0, R15.reuse, 8388608 ;  /* 0x4b0000000f007820 */ /* 0x040fe20000400000 */
[----:B------:R-:W-:Y:S01]  /*26d0*/  FSETP.GEU.AND P0, PT, R15, 1.175494350822287508e-38, PT ;  /* 0x008000000f00780b */ /* 0x000fe20003f0e000 */
[----:B------:R-:W-:Y:S01]  /*26e0*/  IMAD.MOV.U32 R6, RZ, RZ, 0x3e055027 ;  /* 0x3e055027ff067424 */ /* 0x000fe200078e00ff */
[----:B------:R-:W-:Y:S01]  /*26f0*/  F2I.U32.TRUNC.NTZ R2, R2 ;  /* 0x0000000200027305 */ /* 0x000fe2000020f000 */
[----:B------:R-:W-:Y:S01]  /*2700*/  BSSY.RECONVERGENT B0, `(.L_x_35) ;  /* 0x0000025000007945 */ /* 0x000fe20003800200 */
[----:B------:R-:W-:-:S04]  /*2710*/  FSEL R15, R0, R15, !P0 ;  /* 0x0000000f000f7208 */ /* 0x000fc80004000000 */
[C---:B------:R-:W-:Y:S01]  /*2720*/  FSETP.NEU.AND P2, PT, R15.reuse, RZ, PT ;  /* 0x000000ff0f00720b */ /* 0x040fe20003f4d000 */
[----:B------:R-:W-:-:S05]  /*2730*/  VIADD R0, R15, 0xc0d55555 ;  /* 0xc0d555550f007836 */ /* 0x000fca0000000000 */
[----:B------:R-:W-:-:S04]  /*2740*/  LOP3.LUT R4, R0, 0xff800000, RZ, 0xc0, !PT ;  /* 0xff80000000047812 */ /* 0x000fc800078ec0ff */
[----:B------:R-:W-:Y:S01]  /*2750*/  I2FP.F32.S32 R3, R4 ;  /* 0x0000000400037245 */ /* 0x000fe20000201400 */
[----:B------:R-:W-:Y:S02]  /*2760*/  IMAD.IADD R0, R15, 0x1, -R4 ;  /* 0x000000010f007824 */ /* 0x000fe400078e0a04 */
[----:B------:R-:W-:Y:S02]  /*2770*/  IMAD.MOV.U32 R4, RZ, RZ, 0x7f800000 ;  /* 0x7f800000ff047424 */ /* 0x000fe400078e00ff */
[----:B------:R-:W-:-:S04]  /*2780*/  FADD R5, R0, -1 ;  /* 0xbf80000000057421 */ /* 0x000fc80000000000 */
[----:B------:R-:W-:-:S04]  /*2790*/  FFMA R0, R5, -R6, 0.14084610342979431152 ;  /* 0x3e1039f605007423 */ /* 0x000fc80000000806 */
[----:B------:R-:W-:-:S04]  /*27a0*/  FFMA R0, R5, R0, -0.12148627638816833496 ;  /* 0xbdf8cdcc05007423 */ /* 0x000fc80000000000 */
[----:B------:R-:W-:-:S04]  /*27b0*/  FFMA R0, R5, R0, 0.13980610668659210205 ;  /* 0x3e0f295505007423 */ /* 0x000fc80000000000 */
[----:B------:R-:W-:-:S04]  /*27c0*/  FFMA R0, R5, R0, -0.16684235632419586182 ;  /* 0xbe2ad8b905007423 */ /* 0x000fc80000000000 */
[----:B------:R-:W-:-:S04]  /*27d0*/  FFMA R0, R5, R0, 0.20012299716472625732 ;  /* 0x3e4ced0b05007423 */ /* 0x000fc80000000000 */
[----:B------:R-:W-:-:S04]  /*27e0*/  FFMA R0, R5, R0, -0.24999669194221496582 ;  /* 0xbe7fff2205007423 */ /* 0x000fc80000000000 */
[----:B------:R-:W-:-:S04]  /*27f0*/  FFMA R0, R5, R0, 0.33333182334899902344 ;  /* 0x3eaaaa7805007423 */ /* 0x000fc80000000000 */
[----:B------:R-:W-:Y:S01]  /*2800*/  FFMA R6, R5, R0, -0.5 ;  /* 0xbf00000005067423 */ /* 0x000fe20000000000 */
[----:B------:R-:W-:Y:S02]  /*2810*/  FSEL R0, RZ, -23, P0 ;  /* 0xc1b80000ff007808 */ /* 0x000fe40000000000 */
[----:B------:R-:W-:Y:S01]  /*2820*/  ISETP.GT.U32.AND P0, PT, R15, 0x7f7fffff, PT ;  /* 0x7f7fffff0f00780c */ /* 0x000fe20003f04070 */
[----:B------:R-:W-:Y:S02]  /*2830*/  FMUL R6, R5, R6 ;  /* 0x0000000605067220 */ /* 0x000fe40000400000 */
[----:B------:R-:W-:Y:S01]  /*2840*/  FFMA R0, R3, 1.1920928955078125e-07, R0 ;  /* 0x3400000003007823 */ /* 0x000fe20000000000 */
[----:B------:R-:W-:Y:S02]  /*2850*/  HFMA2 R3, -RZ, RZ, 2.1875, 0 ;  /* 0x40600000ff037431 */ /* 0x000fe400000001ff */
[----:B------:R-:W-:Y:S01]  /*2860*/  FFMA R5, R5, R6, R5 ;  /* 0x0000000605057223 */ /* 0x000fe20000000005 */
[----:B------:R-:W-:-:S03]  /*2870*/  IMAD.MOV.U32 R6, RZ, RZ, 0x3e924925 ;  /* 0x3e924925ff067424 */ /* 0x000fc600078e00ff */
[----:B------:R-:W-:-:S03]  /*2880*/  FFMA R0, R0, 0.69314718246459960938, R5 ;  /* 0x3f31721800007823 */ /* 0x000fc60000000005 */
[----:B------:R-:W-:Y:S01]  /*2890*/  @P0 FFMA R0, R15, R4, +INF ;  /* 0x7f8000000f000423 */ /* 0x000fe20000000004 */
[----:B------:R-:W-:-:S03]  /*28a0*/  FFMA R3, -R6, R3, 1 ;  /* 0x3f80000006037423 */ /* 0x000fc60000000103 */
[----:B------:R-:W0:Y:S01]  /*28b0*/  FCHK P0, R0, -3.5 ;  /* 0xc060000000007902 */ /* 0x000e220000000000 */
[----:B------:R-:W-:-:S04]  /*28c0*/  FFMA R3, R3, -R6, -0.28571429848670959473 ;  /* 0xbe92492503037423 */ /* 0x000fc80000000806 */
[----:B------:R-:W-:-:S04]  /*28d0*/  FFMA R4, R0, R3, RZ ;  /* 0x0000000300047223 */ /* 0x000fc800000000ff */
[----:B------:R-:W-:-:S04]  /*28e0*/  FFMA R5, R4, 3.5, R0 ;  /* 0x4060000004057823 */ /* 0x000fc80000000000 */
[----:B------:R-:W-:Y:S01]  /*28f0*/  FFMA R3, R3, R5, R4 ;  /* 0x0000000503037223 */ /* 0x000fe20000000004 */
[----:B0-----:R-:W-:Y:S06]  /*2900*/  @!P0 BRA `(.L_x_36) ;  /* 0x0000000000108947 */ /* 0x001fec0003800000 */
[----:B------:R-:W-:Y:S01]  /*2910*/  IMAD.MOV.U32 R5, RZ, RZ, -0x3fa00000 ;  /* 0xc0600000ff057424 */ /* 0x000fe200078e00ff */
[----:B------:R-:W-:-:S07]  /*2920*/  MOV R6, 0x2940 ;  /* 0x0000294000067802 */ /* 0x000fce0000000f00 */
[----:B------:R-:W-:Y:S05]  /*2930*/  CALL.REL.NOINC `($__internal_0_$__cuda_sm3x_div_rn_noftz_f32_slowpath) ;  /* 0x0000000000c87944 */ /* 0x000fea0003c00000 */
[----:B------:R-:W-:-:S07]  /*2940*/  IMAD.MOV.U32 R3, RZ, RZ, R8 ;  /* 0x000000ffff037224 */ /* 0x000fce00078e0008 */
.L_x_36:
[----:B------:R-:W-:Y:S05]  /*2950*/  BSYNC.RECONVERGENT B0 ;  /* 0x0000000000007941 */ /* 0x000fea0003800200 */
.L_x_35:
[C---:B------:R-:W-:Y:S01]  /*2960*/  FMUL R5, R14.reuse, 8388608 ;  /* 0x4b0000000e057820 */ /* 0x040fe20000400000 */
[----:B------:R-:W-:Y:S01]  /*2970*/  FSETP.GEU.AND P0, PT, R14, 1.175494350822287508e-38, PT ;  /* 0x008000000e00780b */ /* 0x000fe20003f0e000 */
[----:B------:R-:W-:Y:S01]  /*2980*/  UMOV UR4, 0x3340 ;  /* 0x0000334000047882 */ /* 0x000fe20000000000 */
[----:B------:R-:W-:Y:S01]  /*2990*/  MOV R7, 0x3e055027 ;  /* 0x3e05502700077802 */ /* 0x000fe20000000f00 */
[----:B------:R-:W-:Y:S01]  /*29a0*/  IMAD.U32 R8, RZ, RZ, UR4 ;  /* 0x00000004ff087e24 */ /* 0x000fe2000f8e00ff */
[----:B------:R-:W-:Y:S02]  /*29b0*/  FSEL R5, R5, R14, !P0 ;  /* 0x0000000e05057208 */ /* 0x000fe40004000000 */
[----:B------:R-:W-:-:S03]  /*29c0*/  FSEL R3, R3, +INF , P2 ;  /* 0x7f80000003037808 */ /* 0x000fc60001000000 */
[----:B------:R-:W-:-:S05]  /*29d0*/  VIADD R0, R5, 0xc0d55555 ;  /* 0xc0d5555505007836 */ /* 0x000fca0000000000 */
[----:B------:R-:W-:-:S05]  /*29e0*/  LOP3.LUT R4, R0, 0xff800000, RZ, 0xc0, !PT ;  /* 0xff80000000047812 */ /* 0x000fca00078ec0ff */
[----:B------:R-:W-:-:S04]  /*29f0*/  IMAD.IADD R0, R5, 0x1, -R4 ;  /* 0x0000000105007824 */ /* 0x000fc800078e0a04 */
[----:B------:R-:W-:Y:S01]  /*2a00*/  FADD R6, R0, -1 ;  /* 0xbf80000000067421 */ /* 0x000fe20000000000 */
[----:B------:R-:W-:Y:S02]  /*2a10*/  FSEL R0, RZ, -23, P0 ;  /* 0xc1b80000ff007808 */ /* 0x000fe40000000000 */
[----:B------:R-:W-:Y:S01]  /*2a20*/  ISETP.GT.U32.AND P0, PT, R5, 0x7f7fffff, PT ;  /* 0x7f7fffff0500780c */ /* 0x000fe20003f04070 */
[----:B------:R-:W-:-:S04]  /*2a30*/  FFMA R7, R6, -R7, 0.14084610342979431152 ;  /* 0x3e1039f606077423 */ /* 0x000fc80000000807 */
[----:B------:R-:W-:-:S04]  /*2a40*/  FFMA R7, R6, R7, -0.12148627638816833496 ;  /* 0xbdf8cdcc06077423 */ /* 0x000fc80000000007 */
[----:B------:R-:W-:-:S04]  /*2a50*/  FFMA R7, R6, R7, 0.13980610668659210205 ;  /* 0x3e0f295506077423 */ /* 0x000fc80000000007 */
[----:B------:R-:W-:-:S04]  /*2a60*/  FFMA R7, R6, R7, -0.16684235632419586182 ;  /* 0xbe2ad8b906077423 */ /* 0x000fc80000000007 */
[----:B------:R-:W-:-:S04]  /*2a70*/  FFMA R7, R6, R7, 0.20012299716472625732 ;  /* 0x3e4ced0b06077423 */ /* 0x000fc80000000007 */
[----:B------:R-:W-:-:S04]  /*2a80*/  FFMA R7, R6, R7, -0.24999669194221496582 ;  /* 0xbe7fff2206077423 */ /* 0x000fc80000000007 */
[----:B------:R-:W-:-:S04]  /*2a90*/  FFMA R7, R6, R7, 0.33333182334899902344 ;  /* 0x3eaaaa7806077423 */ /* 0x000fc80000000007 */
[C---:B------:R-:W-:Y:S01]  /*2aa0*/  FFMA R9, R6.reuse, R7, -0.5 ;  /* 0xbf00000006097423 */ /* 0x040fe20000000007 */
[----:B------:R-:W-:Y:S01]  /*2ab0*/  I2FP.F32.S32 R7, R4 ;  /* 0x0000000400077245 */ /* 0x000fe20000201400 */
[----:B------:R-:W-:Y:S02]  /*2ac0*/  IMAD.MOV.U32 R4, RZ, RZ, 0x7f800000 ;  /* 0x7f800000ff047424 */ /* 0x000fe400078e00ff */
[C---:B------:R-:W-:Y:S02]  /*2ad0*/  FMUL R9, R6.reuse, R9 ;  /* 0x0000000906097220 */ /* 0x040fe40000400000 */
[----:B------:R-:W-:Y:S02]  /*2ae0*/  FFMA R0, R7, 1.1920928955078125e-07, R0 ;  /* 0x3400000007007823 */ /* 0x000fe40000000000 */
[----:B------:R-:W-:-:S04]  /*2af0*/  FFMA R9, R6, R9, R6 ;  /* 0x0000000906097223 */ /* 0x000fc80000000006 */
[----:B------:R-:W-:Y:S01]  /*2b00*/  FFMA R0, R0, 0.69314718246459960938, R9 ;  /* 0x3f31721800007823 */ /* 0x000fe20000000009 */
[C---:B------:R-:W-:Y:S01]  /*2b10*/  @P0 FFMA R0, R5.reuse, R4, +INF ;  /* 0x7f80000005000423 */ /* 0x040fe20000000004 */
[----:B------:R-:W-:Y:S02]  /*2b20*/  FSETP.NEU.AND P0, PT, R5, RZ, PT ;  /* 0x000000ff0500720b */ /* 0x000fe40003f0d000 */
[----:B------:R-:W-:Y:S01]  /*2b30*/  FMNMX R4, |R3|, 1, PT ;  /* 0x3f80000003047809 */ /* 0x000fe20003800200 */
[----:B------:R-:W-:-:S04]  /*2b40*/  FMUL R0, R0, -0.125 ;  /* 0xbe00000000007820 */ /* 0x000fc80000400000 */
[----:B------:R-:W-:Y:S01]  /*2b50*/  FMUL R6, R4, 255 ;  /* 0x437f000004067820 */ /* 0x000fe20000400000 */
[----:B------:R-:W-:-:S04]  /*2b60*/  FSEL R0, R0, +INF , P0 ;  /* 0x7f80000000007808 */ /* 0x000fc80000000000 */
[----:B------:R-:W-:Y:S01]  /*2b70*/  FMNMX R4, |R0|, 1, PT ;  /* 0x3f80000000047809 */ /* 0x000fe20003800200 */
[----:B------:R-:W-:Y:S01]  /*2b80*/  FMUL R0, |R3|, |R0| ;  /* 0x4000000003007220 */ /* 0x000fe20000400200 */
[----:B------:R-:W-:Y:S03]  /*2b90*/  F2I.U32.TRUNC.NTZ R6, R6 ;  /* 0x0000000600067305 */ /* 0x000fe6000020f000 */
[----:B------:R-:W-:Y:S01]  /*2ba0*/  FMUL R7, R4, 255 ;  /* 0x437f000004077820 */ /* 0x000fe20000400000 */
[----:B------:R-:W-:Y:S01]  /*2bb0*/  FMNMX R0, R0, 1, PT ;  /* 0x3f80000000007809 */ /* 0x000fe20003800000 */
[----:B------:R-:W0:Y:S04]  /*2bc0*/  LDC.64 R4, c[0x0][0x380] ;  /* 0x0000e000ff047b82 */ /* 0x000e280000000a00 */
[----:B------:R-:W-:Y:S01]  /*2bd0*/  FMUL R0, R0, 255 ;  /* 0x437f000000007820 */ /* 0x000fe20000400000 */
[----:B------:R-:W1:Y:S08]  /*2be0*/  F2I.U32.TRUNC.NTZ R7, R7 ;  /* 0x0000000700077305 */ /* 0x000e70000020f000 */
[----:B------:R-:W2:Y:S01]  /*2bf0*/  F2I.U32.TRUNC.NTZ R3, R0 ;  /* 0x0000000000037305 */ /* 0x000ea2000020f000 */
[----:B-1----:R-:W-:-:S02]  /*2c00*/  PRMT R9, R7, R8, 0xffff ;  /* 0x0000ffff07097416 */ /* 0x002fc40000000008 */
[----:B--2---:R-:W-:Y:S01]  /*2c10*/  PRMT R6, R6, 0x3340, R3 ;  /* 0x0000334006067816 */ /* 0x004fe20000000003 */
[----:B0-----:R-:W-:-:S03]  /*2c20*/  IMAD.WIDE.U32 R2, R2, 0x4, R4 ;  /* 0x0000000402027825 */ /* 0x001fc600078e0004 */
[----:B------:R-:W-:-:S05]  /*2c30*/  PRMT R9, R6, 0x5410, R9 ;  /* 0x0000541006097816 */ /* 0x000fca0000000009 */
[----:B------:R-:W-:Y:S01]  /*2c40*/  STG.E desc[UR8][R2.64], R9 ;  /* 0x0000000902007986 */ /* 0x000fe2000c101908 */
[----:B------:R-:W-:Y:S05]  /*2c50*/  EXIT ;  /* 0x000000000000794d */ /* 0x000fea0003800000 */
        .weak           $__internal_0_$__cuda_sm3x_div_rn_noftz_f32_slowpath
        .type           $__internal_0_$__cuda_sm3x_div_rn_noftz_f32_slowpath,@function
        .size           $__internal_0_$__cuda_sm3x_div_rn_noftz_f32_slowpath,($ribbon_assault$__internal_trig_reduction_slowpathd - $__internal_0_$__cuda_sm3x_div_rn_noftz_f32_slowpath)
$__internal_0_$__cuda_sm3x_div_rn_noftz_f32_slowpath:
[----:B------:R-:W-:Y:S01]  /*2c60*/  SHF.R.U32.HI R8, RZ, 0x17, R5 ;  /* 0x00000017ff087819 */ /* 0x000fe20000011605 */
[----:B------:R-:W-:Y:S01]  /*2c70*/  BSSY.RECONVERGENT B1, `(.L_x_37) ;  /* 0x0000063000017945 */ /* 0x000fe20003800200 */
[--C-:B------:R-:W-:Y:S01]  /*2c80*/  SHF.R.U32.HI R4, RZ, 0x17, R0.reuse ;  /* 0x00000017ff047819 */ /* 0x100fe20000011600 */
[----:B------:R-:W-:Y:S01]  /*2c90*/  IMAD.MOV.U32 R18, RZ, RZ, R0 ;  /* 0x000000ffff127224 */ /* 0x000fe200078e0000 */
[----:B------:R-:W-:Y:S02]  /*2ca0*/  LOP3.LUT R8, R8, 0xff, RZ, 0xc0, !PT ;  /* 0x000000ff08087812 */ /* 0x000fe400078ec0ff */
[----:B------:R-:W-:-:S03]  /*2cb0*/  LOP3.LUT R4, R4, 0xff, RZ, 0xc0, !PT ;  /* 0x000000ff04047812 */ /* 0x000fc600078ec0ff */
[----:B------:R-:W-:Y:S02]  /*2cc0*/  VIADD R20, R8, 0xffffffff ;  /* 0xffffffff08147836 */ /* 0x000fe40000000000 */
[----:B------:R-:W-:-:S03]  /*2cd0*/  VIADD R19, R4, 0xffffffff ;  /* 0xffffffff04137836 */ /* 0x000fc60000000000 */
[----:B------:R-:W-:-:S04]  /*2ce0*/  ISETP.GT.U32.AND P0, PT, R20, 0xfd, PT ;  /* 0x000000fd1400780c */ /* 0x000fc80003f04070 */
[----:B------:R-:W-:-:S13]  /*2cf0*/  ISETP.GT.U32.OR P0, PT, R19, 0xfd, P0 ;  /* 0x000000fd1300780c */ /* 0x000fda0000704470 */
[----:B------:R-:W-:Y:S01]  /*2d00*/  @!P0 MOV R17, RZ ;  /* 0x000000ff00118202 */ /* 0x000fe20000000f00 */
[----:B------:R-:W-:Y:S06]  /*2d10*/  @!P0 BRA `(.L_x_38) ;  /* 0x00000000005c8947 */ /* 0x000fec0003800000 */
[----:B------:R-:W-:Y:S02]  /*2d20*/  FSETP.GTU.FTZ.AND P0, PT, |R0|, +INF , PT ;  /* 0x7f8000000000780b */ /* 0x000fe40003f1c200 */
[----:B------:R-:W-:-:S04]  /*2d30*/  FSETP.GTU.FTZ.AND P1, PT, |R5|, +INF , PT ;  /* 0x7f8000000500780b */ /* 0x000fc80003f3c200 */
[----:B------:R-:W-:-:S13]  /*2d40*/  PLOP3.LUT P0, PT, P0, P1, PT, 0xf8, 0x8f ;  /* 0x00000000008f781c */ /* 0x000fda0000703f70 */
[----:B------:R-:W-:Y:S05]  /*2d50*/  @P0 BRA `(.L_x_39) ;  /* 0x00000004004c0947 */ /* 0x000fea0003800000 */
[----:B------:R-:W-:-:S13]  /*2d60*/  LOP3.LUT P0, RZ, R5, 0x7fffffff, R18, 0xc8, !PT ;  /* 0x7fffffff05ff7812 */ /* 0x000fda000780c812 */
[----:B------:R-:W-:Y:S05]  /*2d70*/  @!P0 BRA `(.L_x_40) ;  /* 0x00000004003c8947 */ /* 0x000fea0003800000 */
[C---:B------:R-:W-:Y:S02]  /*2d80*/  FSETP.NEU.FTZ.AND P3, PT, |R0|.reuse, +INF , PT ;  /* 0x7f8000000000780b */ /* 0x040fe40003f7d200 */
[----:B------:R-:W-:Y:S02]  /*2d90*/  FSETP.NEU.FTZ.AND P1, PT, |R5|, +INF , PT ;  /* 0x7f8000000500780b */ /* 0x000fe40003f3d200 */
[----:B------:R-:W-:-:S11]  /*2da0*/  FSETP.NEU.FTZ.AND P0, PT, |R0|, +INF , PT ;  /* 0x7f8000000000780b */ /* 0x000fd60003f1d200 */
[----:B------:R-:W-:Y:S05]  /*2db0*/  @!P1 BRA !P3, `(.L_x_40) ;  /* 0x00000004002c9947 */ /* 0x000fea0005800000 */
[----:B------:R-:W-:-:S04]  /*2dc0*/  LOP3.LUT P3, RZ, R18, 0x7fffffff, RZ, 0xc0, !PT ;  /* 0x7fffffff12ff7812 */ /* 0x000fc8000786c0ff */
[----:B------:R-:W-:-:S13]  /*2dd0*/  PLOP3.LUT P1, PT, P1, P3, PT, 0x2f, 0xf2 ;  /* 0x0000000000f2781c */ /* 0x000fda0000f26577 */
[----:B------:R-:W-:Y:S05]  /*2de0*/  @P1 BRA `(.L_x_41) ;  /* 0x0000000400181947 */ /* 0x000fea0003800000 */
[----:B------:R-:W-:-:S04]  /*2df0*/  LOP3.LUT P1, RZ, R5, 0x7fffffff, RZ, 0xc0, !PT ;  /* 0x7fffffff05ff7812 */ /* 0x000fc8000782c0ff */
[----:B------:R-:W-:-:S13]  /*2e00*/  PLOP3.LUT P0, PT, P0, P1, PT, 0x2f, 0xf2 ;  /* 0x0000000000f2781c */ /* 0x000fda0000702577 */
[----:B------:R-:W-:Y:S05]  /*2e10*/  @P0 BRA `(.L_x_42) ;  /* 0x0000000400000947 */ /* 0x000fea0003800000 */
[----:B------:R-:W-:Y:S02]  /*2e20*/  ISETP.GE.AND P0, PT, R19, RZ, PT ;  /* 0x000000ff1300720c */ /* 0x000fe40003f06270 */
[----:B------:R-:W-:-:S11]  /*2e30*/  ISETP.GE.AND P1, PT, R20, RZ, PT ;  /* 0x000000ff1400720c */ /* 0x000fd60003f26270 */
[----:B------:R-:W-:Y:S02]  /*2e40*/  @P0 IMAD.MOV.U32 R17, RZ, RZ, RZ ;  /* 0x000000ffff110224 */ /* 0x000fe400078e00ff */
[----:B------:R-:W-:Y:S01]  /*2e50*/  @!P0 FFMA R18, R0, 1.84467440737095516160e+19, RZ ;  /* 0x5f80000000128823 */ /* 0x000fe200000000ff */
[----:B------:R-:W-:Y:S02]  /*2e60*/  @!P0 IMAD.MOV.U32 R17, RZ, RZ, -0x40 ;  /* 0xffffffc0ff118424 */ /* 0x000fe400078e00ff */
[----:B------:R-:W-:Y:S02]  /*2e70*/  @!P1 FFMA R5, R5, 1.84467440737095516160e+19, RZ ;  /* 0x5f80000005059823 */ /* 0x000fe400000000ff */
[----:B------:R-:W-:-:S07]  /*2e80*/  @!P1 VIADD R17, R17, 0x40 ;  /* 0x0000004011119836 */ /* 0x000fce0000000000 */
.L_x_38:
[----:B------:R-:W-:Y:S01]  /*2e90*/  LEA R20, R8, 0xc0800000, 0x17 ;  /* 0xc080000008147811 */ /* 0x000fe200078eb8ff */
[----:B------:R-:W-:Y:S01]  /*2ea0*/  VIADD R19, R4, 0xffffff81 ;  /* 0xffffff8104137836 */ /* 0x000fe20000000000 */
[----:B------:R-:W-:Y:S03]  /*2eb0*/  BSSY.RECONVERGENT B2, `(.L_x_43) ;  /* 0x0000035000027945 */ /* 0x000fe60003800200 */
[----:B------:R-:W-:Y:S02]  /*2ec0*/  IMAD.IADD R20, R5, 0x1, -R20 ;  /* 0x0000000105147824 */ /* 0x000fe400078e0a14 */
[C---:B------:R-:W-:Y:S02]  /*2ed0*/  IMAD R4, R19.reuse, -0x800000, R18 ;  /* 0xff80000013047824 */ /* 0x040fe400078e0212 */
[----:B------:R0:W1:Y:S01]  /*2ee0*/  MUFU.RCP R22, R20 ;  /* 0x0000001400167308 */ /* 0x0000620000001000 */
[----:B------:R-:W-:Y:S01]  /*2ef0*/  FADD.FTZ R21, -R20, -RZ ;  /* 0x800000ff14157221 */ /* 0x000fe20000010100 */
[----:B0-----:R-:W-:-:S04]  /*2f00*/  IADD3 R20, PT, PT, R19, 0x7f, -R8 ;  /* 0x0000007f13147810 */ /* 0x001fc80007ffe808 */
[----:B------:R-:W-:Y:S01]  /*2f10*/  IADD3 R17, PT, PT, R20, R17, RZ ;  /* 0x0000001114117210 */ /* 0x000fe20007ffe0ff */
[----:B-1----:R-:W-:-:S04]  /*2f20*/  FFMA R5, R22, R21, 1 ;  /* 0x3f80000016057423 */ /* 0x002fc80000000015 */
[----:B------:R-:W-:-:S04]  /*2f30*/  FFMA R5, R22, R5, R22 ;  /* 0x0000000516057223 */ /* 0x000fc80000000016 */
[----:B------:R-:W-:-:S04]  /*2f40*/  FFMA R18, R4, R5, RZ ;  /* 0x0000000504127223 */ /* 0x000fc800000000ff */
[----:B------:R-:W-:-:S04]  /*2f50*/  FFMA R22, R21, R18, R4 ;  /* 0x0000001215167223 */ /* 0x000fc80000000004 */
[----:B------:R-:W-:-:S04]  /*2f60*/  FFMA R18, R5, R22, R18 ;  /* 0x0000001605127223 */ /* 0x000fc80000000012 */
[----:B------:R-:W-:-:S04]  /*2f70*/  FFMA R21, R21, R18, R4 ;  /* 0x0000001215157223 */ /* 0x000fc80000000004 */
[----:B------:R-:W-:-:S05]  /*2f80*/  FFMA R4, R5, R21, R18 ;  /* 0x0000001505047223 */ /* 0x000fca0000000012 */
[----:B------:R-:W-:-:S04]  /*2f90*/  SHF.R.U32.HI R8, RZ, 0x17, R4 ;  /* 0x00000017ff087819 */ /* 0x000fc80000011604 */
[----:B------:R-:W-:-:S05]  /*2fa0*/  LOP3.LUT R8, R8, 0xff, RZ, 0xc0, !PT ;  /* 0x000000ff08087812 */ /* 0x000fca00078ec0ff */
[----:B------:R-:W-:-:S04]  /*2fb0*/  IMAD.IADD R8, R8, 0x1, R17 ;  /* 0x0000000108087824 */ /* 0x000fc800078e0211 */
[----:B------:R-:W-:-:S05]  /*2fc0*/  VIADD R19, R8, 0xffffffff ;  /* 0xffffffff08137836 */ /* 0x000fca0000000000 */
[----:B------:R-:W-:-:S13]  /*2fd0*/  ISETP.GE.U32.AND P0, PT, R19, 0xfe, PT ;  /* 0x000000fe1300780c */ /* 0x000fda0003f06070 */
[----:B------:R-:W-:Y:S05]  /*2fe0*/  @!P0 BRA `(.L_x_44) ;  /* 0x0000000000808947 */ /* 0x000fea0003800000 */
[----:B------:R-:W-:-:S13]  /*2ff0*/  ISETP.GT.AND P0, PT, R8, 0xfe, PT ;  /* 0x000000fe0800780c */ /* 0x000fda0003f04270 */
[----:B------:R-:W-:Y:S05]  /*3000*/  @P0 BRA `(.L_x_45) ;  /* 0x00000000006c0947 */ /* 0x000fea0003800000 */
[----:B------:R-:W-:-:S13]  /*3010*/  ISETP.GE.AND P0, PT, R8, 0x1, PT ;  /* 0x000000010800780c */ /* 0x000fda0003f06270 */
[----:B------:R-:W-:Y:S05]  /*3020*/  @P0 BRA `(.L_x_46) ;  /* 0x0000000000740947 */ /* 0x000fea0003800000 */
[----:B------:R-:W-:Y:S02]  /*3030*/  ISETP.GE.AND P0, PT, R8, -0x18, PT ;  /* 0xffffffe80800780c */ /* 0x000fe40003f06270 */
[----:B------:R-:W-:-:S11]  /*3040*/  LOP3.LUT R4, R4, 0x80000000, RZ, 0xc0, !PT ;  /* 0x8000000004047812 */ /* 0x000fd600078ec0ff */
[----:B------:R-:W-:Y:S05]  /*3050*/  @!P0 BRA `(.L_x_46) ;  /* 0x0000000000688947 */ /* 0x000fea0003800000 */
[-C--:B------:R-:W-:Y:S01]  /*3060*/  FFMA.RZ R17, R5, R21.reuse, R18 ;  /* 0x0000001505117223 */ /* 0x080fe2000000c012 */
[C---:B------:R-:W-:Y:S01]  /*3070*/  VIADD R20, R8.reuse, 0x20 ;  /* 0x0000002008147836 */ /* 0x040fe20000000000 */
[C---:B------:R-:W-:Y:S02]  /*3080*/  ISETP.NE.AND P3, PT, R8.reuse, RZ, PT ;  /* 0x000000ff0800720c */ /* 0x040fe40003f65270 */
[----:B------:R-:W-:Y:S01]  /*3090*/  ISETP.NE.AND P1, PT, R8, RZ, PT ;  /* 0x000000ff0800720c */ /* 0x000fe20003f25270 */
[----:B------:R-:W-:Y:S01]  /*30a0*/  IMAD.MOV R8, RZ, RZ, -R8 ;  /* 0x000000ffff087224 */ /* 0x000fe200078e0a08 */
[----:B------:R-:W-:Y:S01]  /*30b0*/  LOP3.LUT R19, R17, 0x7fffff, RZ, 0xc0, !PT ;  /* 0x007fffff11137812 */ /* 0x000fe200078ec0ff */
[CCC-:B------:R-:W-:Y:S01]  /*30c0*/  FFMA.RP R17, R5.reuse, R21.reuse, R18.reuse ;  /* 0x0000001505117223 */ /* 0x1c0fe20000008012 */
[----:B------:R-:W-:Y:S02]  /*30d0*/  FFMA.RM R18, R5, R21, R18 ;  /* 0x0000001505127223 */ /* 0x000fe40000004012 */
[----:B------:R-:W-:-:S02]  /*30e0*/  LOP3.LUT R19, R19, 0x800000, RZ, 0xfc, !PT ;  /* 0x0080000013137812 */ /* 0x000fc400078efcff */
[----:B------:R-:W-:Y:S02]  /*30f0*/  SEL R8, R8, RZ, P3 ;  /* 0x000000ff08087207 */ /* 0x000fe40001800000 */
[----:B------:R-:W-:Y:S02]  /*3100*/  SHF.L.U32 R20, R19, R20, RZ ;  /* 0x0000001413147219 */ /* 0x000fe400000006ff */
[----:B------:R-:W-:Y:S02]  /*3110*/  FSETP.NEU.FTZ.AND P0, PT, R17, R18, PT ;  /* 0x000000121100720b */ /* 0x000fe40003f1d000 */
[----:B------:R-:W-:Y:S02]  /*3120*/  ISETP.NE.AND P1, PT, R20, RZ, P1 ;  /* 0x000000ff1400720c */ /* 0x000fe40000f25270 */
[----:B------:R-:W-:Y:S02]  /*3130*/  SHF.R.U32.HI R8, RZ, R8, R19 ;  /* 0x00000008ff087219 */ /* 0x000fe40000011613 */
[----:B------:R-:W-:-:S02]  /*3140*/  PLOP3.LUT P0, PT, P0, P1, PT, 0xf8, 0x8f ;  /* 0x00000000008f781c */ /* 0x000fc40000703f70 */
[----:B------:R-:W-:Y:S02]  /*3150*/  SHF.R.U32.HI R18, RZ, 0x1, R8 ;  /* 0x00000001ff127819 */ /* 0x000fe40000011608 */
[----:B------:R-:W-:-:S04]  /*3160*/  SEL R5, RZ, 0x1, !P0 ;  /* 0x00000001ff057807 */ /* 0x000fc80004000000 */
[----:B------:R-:W-:-:S04]  /*3170*/  LOP3.LUT R5, R5, 0x1, R18, 0xf8, !PT ;  /* 0x0000000105057812 */ /* 0x000fc800078ef812 */
[----:B------:R-:W-:-:S05]  /*3180*/  LOP3.LUT R5, R5, R8, RZ, 0xc0, !PT ;  /* 0x0000000805057212 */ /* 0x000fca00078ec0ff */
[----:B------:R-:W-:-:S05]  /*3190*/  IMAD.IADD R5, R18, 0x1, R5 ;  /* 0x0000000112057824 */ /* 0x000fca00078e0205 */
[----:B------:R-:W-:Y:S01]  /*31a0*/  LOP3.LUT R4, R5, R4, RZ, 0xfc, !PT ;  /* 0x0000000405047212 */ /* 0x000fe200078efcff */
[----:B------:R-:W-:Y:S06]  /*31b0*/  BRA `(.L_x_46) ;  /* 0x0000000000107947 */ /* 0x000fec0003800000 */
.L_x_45:
[----:B------:R-:W-:-:S04]  /*31c0*/  LOP3.LUT R4, R4, 0x80000000, RZ, 0xc0, !PT ;  /* 0x8000000004047812 */ /* 0x000fc800078ec0ff */
[----:B------:R-:W-:Y:S01]  /*31d0*/  LOP3.LUT R4, R4, 0x7f800000, RZ, 0xfc, !PT ;  /* 0x7f80000004047812 */ /* 0x000fe200078efcff */
[----:B------:R-:W-:Y:S06]  /*31e0*/  BRA `(.L_x_46) ;  /* 0x0000000000047947 */ /* 0x000fec0003800000 */
.L_x_44:
[----:B------:R-:W-:-:S07]  /*31f0*/  LEA R4, R17, R4, 0x17 ;  /* 0x0000000411047211 */ /* 0x000fce00078eb8ff */
.L_x_46:
[----:B------:R-:W-:Y:S05]  /*3200*/  BSYNC.RECONVERGENT B2 ;  /* 0x0000000000027941 */ /* 0x000fea0003800200 */
.L_x_43:
[----:B------:R-:W-:Y:S05]  /*3210*/  BRA `(.L_x_47) ;  /* 0x0000000000207947 */ /* 0x000fea0003800000 */
.L_x_42:
[----:B------:R-:W-:-:S04]  /*3220*/  LOP3.LUT R4, R5, 0x80000000, R18, 0x48, !PT ;  /* 0x8000000005047812 */ /* 0x000fc800078e4812 */
[----:B------:R-:W-:Y:S01]  /*3230*/  LOP3.LUT R4, R4, 0x7f800000, RZ, 0xfc, !PT ;  /* 0x7f80000004047812 */ /* 0x000fe200078efcff */
[----:B------:R-:W-:Y:S06]  /*3240*/  BRA `(.L_x_47) ;  /* 0x0000000000147947 */ /* 0x000fec0003800000 */
.L_x_41:
[----:B------:R-:W-:Y:S01]  /*3250*/  LOP3.LUT R4, R5, 0x80000000, R18, 0x48, !PT ;  /* 0x8000000005047812 */ /* 0x000fe200078e4812 */
[----:B------:R-:W-:Y:S06]  /*3260*/  BRA `(.L_x_47) ;  /* 0x00000000000c7947 */ /* 0x000fec0003800000 */
.L_x_40:
[----:B------:R-:W0:Y:S01]  /*3270*/  MUFU.RSQ R4, -QNAN ;  /* 0xffc0000000047908 */ /* 0x000e220000001400 */
[----:B------:R-:W-:Y:S05]  /*3280*/  BRA `(.L_x_47) ;  /* 0x0000000000047947 */ /* 0x000fea0003800000 */
.L_x_39:
[----:B------:R-:W-:-:S07]  /*3290*/  FADD.FTZ R4, R0, R5 ;  /* 0x0000000500047221 */ /* 0x000fce0000010000 */
.L_x_47:
[----:B------:R-:W-:Y:S05]  /*32a0*/  BSYNC.RECONVERGENT B1 ;  /* 0x0000000000017941 */ /* 0x000fea0003800200 */
.L_x_37:
[----:B0-----:R-:W-:Y:S02]  /*32b0*/  IMAD.MOV.U32 R8, RZ, RZ, R4 ;  /* 0x000000ffff087224 */ /* 0x001fe400078e0004 */
[----:B------:R-:W-:Y:S02]  /*32c0*/  IMAD.MOV.U32 R4, RZ, RZ, R6 ;  /* 0x000000ffff047224 */ /* 0x000fe400078e0006 */
[----:B------:R-:W-:-:S04]  /*32d0*/  IMAD.MOV.U32 R5, RZ, RZ, 0x0 ;  /* 0x00000000ff057424 */ /* 0x000fc800078e00ff */
[----:B------:R-:W-:Y:S05]  /*32e0*/  RET.REL.NODEC R4 `(ribbon_assault) ;  /* 0xffffffcc04447950 */ /* 0x000fea0003c3ffff */
        .type           $ribbon_assault$__internal_trig_reduction_slowpathd,@function
        .size           $ribbon_assault$__internal_trig_reduction_slowpathd,(.L_x_57 - $ribbon_assault$__internal_trig_reduction_slowpathd)
$ribbon_assault$__internal_trig_reduction_slowpathd:
[----:B------:R-:W-:Y:S01]  /*32f0*/  SHF.R.U32.HI R7, RZ, 0x14, R8 ;  /* 0x00000014ff077819 */ /* 0x000fe20000011608 */
[----:B------:R-:W-:Y:S02]  /*3300*/  IMAD.MOV.U32 R10, RZ, RZ, R4 ;  /* 0x000000ffff0a7224 */ /* 0x000fe400078e0004 */
[----:B------:R-:W-:Y:S01]  /*3310*/  IMAD.MOV.U32 R6, RZ, RZ, RZ ;  /* 0x000000ffff067224 */ /* 0x000fe200078e00ff */
[----:B------:R-:W-:-:S04]  /*3320*/  LOP3.LUT R5, R7, 0x7ff, RZ, 0xc0, !PT ;  /* 0x000007ff07057812 */ /* 0x000fc800078ec0ff */
[----:B------:R-:W-:-:S13]  /*3330*/  ISETP.NE.AND P0, PT, R5, 0x7ff, PT ;  /* 0x000007ff0500780c */ /* 0x000fda0003f05270 */
[----:B------:R-:W-:Y:S05]  /*3340*/  @!P0 BRA `(.L_x_48) ;  /* 0x0000000800548947 */ /* 0x000fea0003800000 */
[----:B------:R-:W-:Y:S01]  /*3350*/  IADD3 R4, PT, PT, R5, -0x400, RZ ;  /* 0xfffffc0005047810 */ /* 0x000fe20007ffe0ff */
[----:B------:R-:W-:Y:S01]  /*3360*/  BSSY.RECONVERGENT B2, `(.L_x_49) ;  /* 0x0000032000027945 */ /* 0x000fe20003800200 */
[----:B------:R-:W-:Y:S02]  /*3370*/  CS2R R22, SRZ ;  /* 0x0000000000167805 */ /* 0x000fe4000001ff00 */
[----:B------:R-:W-:Y:S02]  /*3380*/  SHF.R.U32.HI R6, RZ, 0x6, R4 ;  /* 0x00000006ff067819 */ /* 0x000fe40000011604 */
[----:B------:R-:W-:Y:S01]  /*3390*/  ISETP.GE.U32.AND P0, PT, R4, 0x80, PT ;  /* 0x000000800400780c */ /* 0x000fe20003f06070 */
[----:B------:R-:W-:Y:S01]  /*33a0*/  VIADD R4, R1, 0x20 ;  /* 0x0000002001047836 */ /* 0x000fe20000000000 */
[C---:B------:R-:W-:Y:S02]  /*33b0*/  IADD3 R5, PT, PT, -R6.reuse, 0x13, RZ ;  /* 0x0000001306057810 */ /* 0x040fe40007ffe1ff */
[----:B------:R-:W-:-:S02]  /*33c0*/  IADD3 R11, PT, PT, -R6, 0xf, RZ ;  /* 0x0000000f060b7810 */ /* 0x000fc40007ffe1ff */
[----:B------:R-:W-:-:S04]  /*33d0*/  SEL R5, R5, 0x12, P0 ;  /* 0x0000001205057807 */ /* 0x000fc80000000000 */
[----:B------:R-:W-:-:S13]  /*33e0*/  ISETP.GE.AND P0, PT, R11, R5, PT ;  /* 0x000000050b00720c */ /* 0x000fda0003f06270 */
[----:B------:R-:W-:Y:S05]  /*33f0*/  @P0 BRA `(.L_x_50) ;  /* 0x0000000000a00947 */ /* 0x000fea0003800000 */
[----:B------:R-:W0:Y:S01]  /*3400*/  LDC.64 R26, c[0x0][0x358] ;  /* 0x0000d600ff1a7b82 */ /* 0x000e220000000a00 */
[C---:B------:R-:W-:Y:S01]  /*3410*/  SHF.L.U64.HI R14, R10.reuse, 0xb, R8 ;  /* 0x0000000b0a0e7819 */ /* 0x040fe20000010208 */
[----:B------:R-:W-:Y:S01]  /*3420*/  BSSY.RECONVERGENT B3, `(.L_x_51) ;  /* 0x0000024000037945 */ /* 0x000fe20003800200 */
[----:B------:R-:W-:Y:S01]  /*3430*/  IMAD.SHL.U32 R10, R10, 0x800, RZ ;  /* 0x000008000a0a7824 */ /* 0x000fe200078e00ff */
[----:B------:R-:W-:Y:S01]  /*3440*/  IADD3 R12, PT, PT, RZ, -R6, -R5 ;  /* 0x80000006ff0c7210 */ /* 0x000fe20007ffe805 */
[----:B------:R-:W-:Y:S01]  /*3450*/  IMAD.MOV.U32 R13, RZ, RZ, RZ ;  /* 0x000000ffff0d7224 */ /* 0x000fe200078e00ff */
[----:B------:R-:W-:Y:S02]  /*3460*/  CS2R R22, SRZ ;  /* 0x0000000000167805 */ /* 0x000fe4000001ff00 */
[----:B------:R-:W-:-:S07]  /*3470*/  LOP3.LUT R14, R14, 0x80000000, RZ, 0xfc, !PT ;  /* 0x800000000e0e7812 */ /* 0x000fce00078efcff */
.L_x_52:
[----:B------:R-:W1:Y:S01]  /*3480*/  LDC.64 R24, c[0x4][0x8] ;  /* 0x01000200ff187b82 */ /* 0x000e620000000a00 */
[----:B0-----:R-:W-:Y:S02]  /*3490*/  R2UR UR4, R26 ;  /* 0x000000001a0472ca */ /* 0x001fe400000e0000 */
[----:B------:R-:W-:Y:S01]  /*34a0*/  R2UR UR5, R27 ;  /* 0x000000001b0572ca */ /* 0x000fe200000e0000 */
[----:B-1----:R-:W-:-:S12]  /*34b0*/  IMAD.WIDE R24, R11, 0x8, R24 ;  /* 0x000000080b187825 */ /* 0x002fd800078e0218 */
[----:B------:R-:W2:Y:S01]  /*34c0*/  LDG.E.64.CONSTANT R24, desc[UR4][R24.64] ;  /* 0x0000000418187981 */ /* 0x000ea2000c1e9b00 */
[----:B------:R-:W-:Y:S02]  /*34d0*/  IMAD.MOV.U32 R28, RZ, RZ, R22 ;  /* 0x000000ffff1c7224 */ /* 0x000fe400078e0016 */
[----:B------:R-:W-:Y:S02]  /*34e0*/  IMAD.MOV.U32 R29, RZ, RZ, R23 ;  /* 0x000000ffff1d7224 */ /* 0x000fe400078e0017 */
[----:B------:R-:W-:Y:S02]  /*34f0*/  VIADD R12, R12, 0x1 ;  /* 0x000000010c0c7836 */ /* 0x000fe40000000000 */
[----:B------:R-:W-:Y:S02]  /*3500*/  VIADD R11, R11, 0x1 ;  /* 0x000000010b0b7836 */ /* 0x000fe40000000000 */
[----:B--2---:R-:W-:-:S04]  /*3510*/  IMAD.WIDE.U32 R28, P2, R24, R10, R28 ;  /* 0x0000000a181c7225 */ /* 0x004fc8000784001c */
[----:B------:R-:W-:Y:S02]  /*3520*/  IMAD R15, R24, R14, RZ ;  /* 0x0000000e180f7224 */ /* 0x000fe400078e02ff */
[----:B------:R-:W-:-:S03]  /*3530*/  IMAD R22, R25, R10, RZ ;  /* 0x0000000a19167224 */ /* 0x000fc600078e02ff */
[----:B------:R-:W-:-:S04]  /*3540*/  IADD3 R15, P0, PT, R15, R29, RZ ;  /* 0x0000001d0f0f7210 */ /* 0x000fc80007f1e0ff */
[----:B------:R-:W-:Y:S01]  /*3550*/  IADD3 R23, P1, PT, R22, R15, RZ ;  /* 0x0000000f16177210 */ /* 0x000fe20007f3e0ff */
[----:B------:R-:W-:Y:S01]  /*3560*/  IMAD.MOV.U32 R22, RZ, RZ, R28 ;  /* 0x000000ffff167224 */ /* 0x000fe200078e001c */
[C---:B------:R-:W-:Y:S02]  /*3570*/  LEA R15, R13.reuse, R4, 0x3 ;  /* 0x000000040d0f7211 */ /* 0x040fe400078e18ff */
[----:B------:R-:W-:-:S03]  /*3580*/  IADD3 R13, PT, PT, R13, 0x1, RZ ;  /* 0x000000010d0d7810 */ /* 0x000fc60007ffe0ff */
[----:B------:R0:W-:Y:S02]  /*3590*/  STL.64 [R15], R22 ;  /* 0x000000160f007387 */ /* 0x0001e40000100a00 */
[----:B0-----:R-:W-:-:S04]  /*35a0*/  IMAD.HI.U32 R22, R24, R14, RZ ;  /* 0x0000000e18167227 */ /* 0x001fc800078e00ff */
[----:B------:R-:W-:-:S04]  /*35b0*/  IMAD.HI.U32 R15, R25, R10, RZ ;  /* 0x0000000a190f7227 */ /* 0x000fc800078e00ff */
[----:B------:R-:W-:Y:S02]  /*35c0*/  IMAD.X R22, RZ, RZ, R22, P2 ;  /* 0x000000ffff167224 */ /* 0x000fe400010e0616 */
[----:B------:R-:W-:-:S04]  /*35d0*/  IMAD.HI.U32 R23, R25, R14, RZ ;  /* 0x0000000e19177227 */ /* 0x000fc800078e00ff */
[----:B------:R-:W-:Y:S01]  /*35e0*/  IMAD R24, R25, R14, RZ ;  /* 0x0000000e19187224 */ /* 0x000fe200078e02ff */
[----:B------:R-:W-:-:S04]  /*35f0*/  IADD3.X R25, P0, PT, R15, R22, RZ, P0, !PT ;  /* 0x000000160f197210 */ /* 0x000fc8000071e4ff */
[----:B------:R-:W-:Y:S01]  /*3600*/  IADD3.X R24, P1, PT, R24, R25, RZ, P1, !PT ;  /* 0x0000001918187210 */ /* 0x000fe20000f3e4ff */
[----:B------:R-:W-:Y:S01]  /*3610*/  IMAD.X R25, RZ, RZ, R23, P0 ;  /* 0x000000ffff197224 */ /* 0x000fe200000e0617 */
[----:B------:R-:W-:-:S03]  /*3620*/  ISETP.NE.AND P0, PT, R12, -0xf, PT ;  /* 0xfffffff10c00780c */ /* 0x000fc60003f05270 */
[----:B------:R-:W-:Y:S02]  /*3630*/  IMAD.X R23, RZ, RZ, R25, P1 ;  /* 0x000000ffff177224 */ /* 0x000fe400008e0619 */
[----:B------:R-:W-:-:S08]  /*3640*/  IMAD.MOV.U32 R22, RZ, RZ, R24 ;  /* 0x000000ffff167224 */ /* 0x000fd000078e0018 */
[----:B------:R-:W-:Y:S05]  /*3650*/  @P0 BRA `(.L_x_52) ;  /* 0xfffffffc00880947 */ /* 0x000fea000383ffff */
[----:B------:R-:W-:Y:S05]  /*3660*/  BSYNC.RECONVERGENT B3 ;  /* 0x0000000000037941 */ /* 0x000fea0003800200 */
.L_x_51:
[----:B------:R-:W-:-:S07]  /*3670*/  IMAD.MOV.U32 R11, RZ, RZ, R5 ;  /* 0x000000ffff0b7224 */ /* 0x000fce00078e0005 */
.L_x_50:
[----:B------:R-:W-:Y:S05]  /*3680*/  BSYNC.RECONVERGENT B2 ;  /* 0x0000000000027941 */ /* 0x000fea0003800200 */
.L_x_49:
[----:B------:R-:W-:Y:S01]  /*3690*/  LOP3.LUT P0, R13, R7, 0x3f, RZ, 0xc0, !PT ;  /* 0x0000003f070d7812 */ /* 0x000fe2000780c0ff */
[----:B------:R-:W-:-:S04]  /*36a0*/  IMAD.IADD R29, R6, 0x1, R11 ;  /* 0x00000001061d7824 */ /* 0x000fc800078e020b */
[----:B------:R-:W-:-:S05]  /*36b0*/  IMAD.U32 R29, R29, 0x8, R4 ;  /* 0x000000081d1d7824 */ /* 0x000fca00078e0004 */
[----:B------:R0:W-:Y:S04]  /*36c0*/  STL.64 [R29+-0x78], R22 ;  /* 0xffff88161d007387 */ /* 0x0001e80000100a00 */
[----:B------:R-:W2:Y:S04]  /*36d0*/  @P0 LDL.64 R10, [R1+0x28] ;  /* 0x00002800010a0983 */ /* 0x000ea80000100a00 */
[----:B------:R-:W3:Y:S04]  /*36e0*/  LDL.64 R4, [R1+0x30] ;  /* 0x0000300001047983 */ /* 0x000ee80000100a00 */
[----:B------:R-:W4:Y:S01]  /*36f0*/  LDL.64 R6, [R1+0x38] ;  /* 0x0000380001067983 */ /* 0x000f220000100a00 */
[----:B------:R-:W-:Y:S01]  /*3700*/  BSSY.RECONVERGENT B2, `(.L_x_53) ;  /* 0x0000035000027945 */ /* 0x000fe20003800200 */
[----:B--2---:R-:W-:-:S02]  /*3710*/  @P0 SHF.R.U64 R25, R10, 0x1, R11 ;  /* 0x000000010a190819 */ /* 0x004fc4000000120b */
[----:B------:R-:W-:Y:S02]  /*3720*/  @P0 SHF.R.U32.HI R27, RZ, 0x1, R11 ;  /* 0x00000001ff1b0819 */ /* 0x000fe4000001160b */
[----:B------:R-:W-:Y:S02]  /*3730*/  @P0 LOP3.LUT R10, R13, 0x3f, RZ, 0x3c, !PT ;  /* 0x0000003f0d0a0812 */ /* 0x000fe400078e3cff */
[--C-:B---3--:R-:W-:Y:S02]  /*3740*/  @P0 SHF.R.U32.HI R11, RZ, 0x1, R5.reuse ;  /* 0x00000001ff0b0819 */ /* 0x108fe40000011605 */
[C---:B------:R-:W-:Y:S02]  /*3750*/  @P0 SHF.R.U64 R12, R4.reuse, 0x1, R5 ;  /* 0x00000001040c0819 */ /* 0x040fe40000001205 */
[----:B------:R-:W-:Y:S02]  /*3760*/  @P0 SHF.L.U32 R15, R4, R13, RZ ;  /* 0x0000000d040f0219 */ /* 0x000fe400000006ff */
[----:B0-----:R-:W-:-:S02]  /*3770*/  @P0 SHF.R.U64 R22, R25, R10, R27 ;  /* 0x0000000a19160219 */ /* 0x001fc4000000121b */
[-C--:B------:R-:W-:Y:S02]  /*3780*/  @P0 SHF.L.U64.HI R14, R4, R13.reuse, R5 ;  /* 0x0000000d040e0219 */ /* 0x080fe40000010205 */
[-C--:B------:R-:W-:Y:S02]  /*3790*/  @P0 SHF.R.U32.HI R25, RZ, R10.reuse, R27 ;  /* 0x0000000aff190219 */ /* 0x080fe4000001161b */
[----:B----4-:R-:W-:Y:S02]  /*37a0*/  @P0 SHF.L.U32 R23, R6, R13, RZ ;  /* 0x0000000d06170219 */ /* 0x010fe400000006ff */
[----:B------:R-:W-:Y:S02]  /*37b0*/  @P0 SHF.R.U64 R12, R12, R10, R11 ;  /* 0x0000000a0c0c0219 */ /* 0x000fe4000000120b */
[----:B------:R-:W-:Y:S02]  /*37c0*/  @P0 LOP3.LUT R4, R15, R22, RZ, 0xfc, !PT ;  /* 0x000000160f040212 */ /* 0x000fe400078efcff */
[----:B------:R-:W-:-:S02]  /*37d0*/  @P0 LOP3.LUT R5, R14, R25, RZ, 0xfc, !PT ;  /* 0x000000190e050212 */ /* 0x000fc400078efcff */
[----:B------:R-:W-:Y:S02]  /*37e0*/  @P0 SHF.L.U64.HI R22, R6, R13, R7 ;  /* 0x0000000d06160219 */ /* 0x000fe40000010207 */
[----:B------:R-:W-:Y:S02]  /*37f0*/  @P0 SHF.R.U32.HI R11, RZ, R10, R11 ;  /* 0x0000000aff0b0219 */ /* 0x000fe4000001160b */
[----:B------:R-:W-:Y:S02]  /*3800*/  @P0 LOP3.LUT R6, R23, R12, RZ, 0xfc, !PT ;  /* 0x0000000c17060212 */ /* 0x000fe400078efcff */
[C---:B------:R-:W-:Y:S02]  /*3810*/  SHF.L.U32 R10, R4.reuse, 0x2, RZ ;  /* 0x00000002040a7819 */ /* 0x040fe400000006ff */
[----:B------:R-:W-:Y:S02]  /*3820*/  SHF.L.U64.HI R4, R4, 0x2, R5 ;  /* 0x0000000204047819 */ /* 0x000fe40000010205 */
[----:B------:R-:W-:-:S02]  /*3830*/  SHF.L.W.U32.HI R14, R5, 0x2, R6 ;  /* 0x00000002050e7819 */ /* 0x000fc40000010e06 */
[----:B------:R-:W-:Y:S02]  /*3840*/  @P0 LOP3.LUT R7, R22, R11, RZ, 0xfc, !PT ;  /* 0x0000000b16070212 */ /* 0x000fe400078efcff */
[----:B------:R-:W-:Y:S02]  /*3850*/  IADD3 RZ, P0, PT, RZ, -R10, RZ ;  /* 0x8000000affff7210 */ /* 0x000fe40007f1e0ff */
[----:B------:R-:W-:Y:S02]  /*3860*/  LOP3.LUT R5, RZ, R4, RZ, 0x33, !PT ;  /* 0x00000004ff057212 */ /* 0x000fe400078e33ff */
[----:B------:R-:W-:Y:S02]  /*3870*/  SHF.L.W.U32.HI R6, R6, 0x2, R7 ;  /* 0x0000000206067819 */ /* 0x000fe40000010e07 */
[----:B------:R-:W-:Y:S02]  /*3880*/  LOP3.LUT R11, RZ, R14, RZ, 0x33, !PT ;  /* 0x0000000eff0b7212 */ /* 0x000fe400078e33ff */
[----:B------:R-:W-:-:S02]  /*3890*/  IADD3.X R5, P0, PT, RZ, R5, RZ, P0, !PT ;  /* 0x00000005ff057210 */ /* 0x000fc4000071e4ff */
[----:B------:R-:W-:Y:S02]  /*38a0*/  LOP3.LUT R12, RZ, R6, RZ, 0x33, !PT ;  /* 0x00000006ff0c7212 */ /* 0x000fe400078e33ff */
[----:B------:R-:W-:Y:S02]  /*38b0*/  IADD3.X R11, P1, PT, RZ, R11, RZ, P0, !PT ;  /* 0x0000000bff0b7210 */ /* 0x000fe4000073e4ff */
[----:B------:R-:W-:-:S03]  /*38c0*/  ISETP.GT.U32.AND P2, PT, R14, -0x1, PT ;  /* 0xffffffff0e00780c */ /* 0x000fc60003f44070 */
[----:B------:R-:W-:Y:S01]  /*38d0*/  IMAD.X R13, RZ, RZ, R12, P1 ;  /* 0x000000ffff0d7224 */ /* 0x000fe200008e060c */
[----:B------:R-:W-:-:S04]  /*38e0*/  ISETP.GT.AND.EX P0, PT, R6, -0x1, PT, P2 ;  /* 0xffffffff0600780c */ /* 0x000fc80003f04320 */
[----:B------:R-:W-:Y:S02]  /*38f0*/  SEL R13, R6, R13, P0 ;  /* 0x0000000d060d7207 */ /* 0x000fe40000000000 */
[----:B------:R-:W-:Y:S02]  /*3900*/  SEL R14, R14, R11, P0 ;  /* 0x0000000b0e0e7207 */ /* 0x000fe40000000000 */
[----:B------:R-:W-:-:S04]  /*3910*/  ISETP.NE.U32.AND P1, PT, R13, RZ, PT ;  /* 0x000000ff0d00720c */ /* 0x000fc80003f25070 */
[----:B------:R-:W-:Y:S01]  /*3920*/  SEL R11, R14, R13, !P1 ;  /* 0x0000000d0e0b7207 */ /* 0x000fe20004800000 */
[----:B------:R-:W-:-:S05]  /*3930*/  @!P0 IMAD.MOV R10, RZ, RZ, -R10 ;  /* 0x000000ffff0a8224 */ /* 0x000fca00078e0a0a */
[----:B------:R-:W0:Y:S02]  /*3940*/  FLO.U32 R11, R11 ;  /* 0x0000000b000b7300 */ /* 0x000e2400000e0000 */
[C---:B0-----:R-:W-:Y:S02]  /*3950*/  IADD3 R15, PT, PT, -R11.reuse, 0x1f, RZ ;  /* 0x0000001f0b0f7810 */ /* 0x041fe40007ffe1ff */
[----:B------:R-:W-:-:S03]  /*3960*/  IADD3 R12, PT, PT, -R11, 0x3f, RZ ;  /* 0x0000003f0b0c7810 */ /* 0x000fc60007ffe1ff */
[----:B------:R-:W-:Y:S01]  /*3970*/  @P1 IMAD.MOV R12, RZ, RZ, R15 ;  /* 0x000000ffff0c1224 */ /* 0x000fe200078e020f */
[----:B------:R-:W-:-:S04]  /*3980*/  SEL R15, R4, R5, P0 ;  /* 0x00000005040f7207 */ /* 0x000fc80000000000 */
[----:B------:R-:W-:-:S13]  /*3990*/  ISETP.NE.AND P1, PT, R12, RZ, PT ;  /* 0x000000ff0c00720c */ /* 0x000fda0003f25270 */
[----:B------:R-:W-:Y:S05]  /*39a0*/  @!P1 BRA `(.L_x_54) ;  /* 0x0000000000289947 */ /* 0x000fea0003800000 */
[----:B------:R-:W-:Y:S02]  /*39b0*/  LOP3.LUT R5, R12, 0x3f, RZ, 0xc0, !PT ;  /* 0x0000003f0c057812 */ /* 0x000fe400078ec0ff */
[--C-:B------:R-:W-:Y:S02]  /*39c0*/  SHF.R.U64 R11, R10, 0x1, R15.reuse ;  /* 0x000000010a0b7819 */ /* 0x100fe4000000120f */
[----:B------:R-:W-:Y:S02]  /*39d0*/  SHF.R.U32.HI R15, RZ, 0x1, R15 ;  /* 0x00000001ff0f7819 */ /* 0x000fe4000001160f */
[----:B------:R-:W-:Y:S02]  /*39e0*/  LOP3.LUT R4, R12, 0x3f, RZ, 0xc, !PT ;  /* 0x0000003f0c047812 */ /* 0x000fe400078e0cff */
[CC--:B------:R-:W-:Y:S02]  /*39f0*/  SHF.L.U64.HI R13, R14.reuse, R5.reuse, R13 ;  /* 0x000000050e0d7219 */ /* 0x0c0fe4000001020d */
[----:B------:R-:W-:-:S02]  /*3a00*/  SHF.L.U32 R5, R14, R5, RZ ;  /* 0x000000050e057219 */ /* 0x000fc400000006ff */
[-CC-:B------:R-:W-:Y:S02]  /*3a10*/  SHF.R.U64 R14, R11, R4.reuse, R15.reuse ;  /* 0x000000040b0e7219 */ /* 0x180fe4000000120f */
[----:B------:R-:W-:Y:S02]  /*3a20*/  SHF.R.U32.HI R4, RZ, R4, R15 ;  /* 0x00000004ff047219 */ /* 0x000fe4000001160f */
[----:B------:R-:W-:Y:S02]  /*3a30*/  LOP3.LUT R14, R5, R14, RZ, 0xfc, !PT ;  /* 0x0000000e050e7212 */ /* 0x000fe400078efcff */
[----:B------:R-:W-:-:S07]  /*3a40*/  LOP3.LUT R13, R13, R4, RZ, 0xfc, !PT ;  /* 0x000000040d0d7212 */ /* 0x000fce00078efcff */
.L_x_54:
[----:B------:R-:W-:Y:S05]  /*3a50*/  BSYNC.RECONVERGENT B2 ;  /* 0x0000000000027941 */ /* 0x000fea0003800200 */
.L_x_53:
[----:B------:R-:W-:Y:S01]  /*3a60*/  IMAD.WIDE.U32 R10, R14, 0x2168c235, RZ ;  /* 0x2168c2350e0a7825 */ /* 0x000fe200078e00ff */
[----:B------:R-:W-:-:S03]  /*3a70*/  SHF.R.U32.HI R7, RZ, 0x1e, R7 ;  /* 0x0000001eff077819 */ /* 0x000fc60000011607 */
[----:B------:R-:W-:Y:S01]  /*3a80*/  IMAD.MOV.U32 R4, RZ, RZ, R11 ;  /* 0x000000ffff047224 */ /* 0x000fe200078e000b */
[----:B------:R-:W-:Y:S01]  /*3a90*/  IADD3 RZ, P1, PT, R10, R10, RZ ;  /* 0x0000000a0aff7210 */ /* 0x000fe20007f3e0ff */
[----:B------:R-:W-:Y:S01]  /*3aa0*/  IMAD.MOV.U32 R5, RZ, RZ, RZ ;  /* 0x000000ffff057224 */ /* 0x000fe200078e00ff */
[----:B------:R-:W-:Y:S01]  /*3ab0*/  LEA.HI R6, R6, R7, RZ, 0x1 ;  /* 0x0000000706067211 */ /* 0x000fe200078f08ff */
[----:B------:R-:W-:-:S04]  /*3ac0*/  IMAD.HI.U32 R11, R13, -0x36f0255e, RZ ;  /* 0xc90fdaa20d0b7827 */ /* 0x000fc800078e00ff */
[----:B------:R-:W-:-:S04]  /*3ad0*/  IMAD.WIDE.U32 R4, R14, -0x36f0255e, R4 ;  /* 0xc90fdaa20e047825 */ /* 0x000fc800078e0004 */
[----:B------:R-:W-:-:S04]  /*3ae0*/  IMAD.WIDE.U32 R4, P2, R13, 0x2168c235, R4 ;  /* 0x2168c2350d047825 */ /* 0x000fc80007840004 */
[----:B------:R-:W-:Y:S01]  /*3af0*/  IMAD R13, R13, -0x36f0255e, RZ ;  /* 0xc90fdaa20d0d7824 */ /* 0x000fe200078e02ff */
[----:B------:R-:W-:Y:S02]  /*3b00*/  IADD3.X R10, PT, PT, R11, RZ, RZ, P2, !PT ;  /* 0x000000ff0b0a7210 */ /* 0x000fe400017fe4ff */
[----:B------:R-:W-:Y:S02]  /*3b10*/  IADD3.X RZ, P1, PT, R4, R4, RZ, P1, !PT ;  /* 0x0000000404ff7210 */ /* 0x000fe40000f3e4ff */
[----:B------:R-:W-:-:S04]  /*3b20*/  IADD3 R5, P2, PT, R13, R5, RZ ;  /* 0x000000050d057210 */ /* 0x000fc80007f5e0ff */
[C---:B------:R-:W-:Y:S01]  /*3b30*/  ISETP.GT.U32.AND P3, PT, R5.reuse, RZ, PT ;  /* 0x000000ff0500720c */ /* 0x040fe20003f64070 */
[----:B------:R-:W-:Y:S01]  /*3b40*/  IMAD.X R10, RZ, RZ, R10, P2 ;  /* 0x000000ffff0a7224 */ /* 0x000fe200010e060a */
[----:B------:R-:W-:-:S04]  /*3b50*/  IADD3.X R4, P2, PT, R5, R5, RZ, P1, !PT ;  /* 0x0000000505047210 */ /* 0x000fc80000f5e4ff */
[C---:B------:R-:W-:Y:S01]  /*3b60*/  ISETP.GT.AND.EX P1, PT, R10.reuse, RZ, PT, P3 ;  /* 0x000000ff0a00720c */ /* 0x040fe20003f24330 */
[----:B------:R-:W-:-:S03]  /*3b70*/  IMAD.X R11, R10, 0x1, R10, P2 ;  /* 0x000000010a0b7824 */ /* 0x000fc600010e060a */
[----:B------:R-:W-:Y:S02]  /*3b80*/  SEL R4, R4, R5, P1 ;  /* 0x0000000504047207 */ /* 0x000fe40000800000 */
[----:B------:R-:W-:Y:S02]  /*3b90*/  SEL R11, R11, R10, P1 ;  /* 0x0000000a0b0b7207 */ /* 0x000fe40000800000 */
[----:B------:R-:W-:Y:S02]  /*3ba0*/  IADD3 R10, P2, PT, R4, 0x1, RZ ;  /* 0x00000001040a7810 */ /* 0x000fe40007f5e0ff */
[----:B------:R-:W-:Y:S02]  /*3bb0*/  SEL R5, RZ, 0xffffffff, !P1 ;  /* 0xffffffffff057807 */ /* 0x000fe40004800000 */
[----:B------:R-:W-:Y:S01]  /*3bc0*/  LOP3.LUT P1, R8, R8, 0x80000000, RZ, 0xc0, !PT ;  /* 0x8000000008087812 */ /* 0x000fe2000782c0ff */
[----:B------:R-:W-:Y:S02]  /*3bd0*/  IMAD.X R11, RZ, RZ, R11, P2 ;  /* 0x000000ffff0b7224 */ /* 0x000fe400010e060b */
[----:B------:R-:W-:Y:S01]  /*3be0*/  IMAD.IADD R5, R5, 0x1, -R12 ;  /* 0x0000000105057824 */ /* 0x000fe200078e0a0c */
[----:B------:R-:W-:-:S02]  /*3bf0*/  @!P0 LOP3.LUT R8, R8, 0x80000000, RZ, 0x3c, !PT ;  /* 0x8000000008088812 */ /* 0x000fc400078e3cff */
[----:B------:R-:W-:Y:S01]  /*3c00*/  SHF.R.U64 R10, R10, 0xa, R11 ;  /* 0x0000000a0a0a7819 */ /* 0x000fe2000000120b */
[----:B------:R-:W-:-:S03]  /*3c10*/  IMAD.SHL.U32 R5, R5, 0x100000, RZ ;  /* 0x0010000005057824 */ /* 0x000fc600078e00ff */
[----:B------:R-:W-:-:S03]  /*3c20*/  IADD3 R10, P2, PT, R10, 0x1, RZ ;  /* 0x000000010a0a7810 */ /* 0x000fc60007f5e0ff */
[----:B------:R-:W-:Y:S02]  /*3c30*/  @P1 IADD3 R6, PT, PT, -R6, RZ, RZ ;  /* 0x000000ff06061210 */ /* 0x000fe40007ffe1ff */
[----:B------:R-:W-:-:S04]  /*3c40*/  LEA.HI.X R11, R11, RZ, RZ, 0x16, P2 ;  /* 0x000000ff0b0b7211 */ /* 0x000fc800010fb4ff */
[--C-:B------:R-:W-:Y:S02]  /*3c50*/  SHF.R.U64 R10, R10, 0x1, R11.reuse ;  /* 0x000000010a0a7819 */ /* 0x100fe4000000120b */
[----:B------:R-:W-:Y:S02]  /*3c60*/  SHF.R.U32.HI R4, RZ, 0x1, R11 ;  /* 0x00000001ff047819 */ /* 0x000fe4000001160b */
[----:B------:R-:W-:-:S04]  /*3c70*/  IADD3 R10, P2, P3, RZ, RZ, R10 ;  /* 0x000000ffff0a7210 */ /* 0x000fc80007b5e00a */
[----:B------:R-:W-:-:S04]  /*3c80*/  IADD3.X R5, PT, PT, R5, 0x3fe00000, R4, P2, P3 ;  /* 0x3fe0000005057810 */ /* 0x000fc800017e6404 */
[----:B------:R-:W-:-:S07]  /*3c90*/  LOP3.LUT R8, R5, R8, RZ, 0xfc, !PT ;  /* 0x0000000805087212 */ /* 0x000fce00078efcff */
.L_x_48:
[----:B------:R-:W-:Y:S02]  /*3ca0*/  IMAD.MOV.U32 R4, RZ, RZ, R9 ;  /* 0x000000ffff047224 */ /* 0x000fe400078e0009 */
[----:B------:R-:W-:Y:S02]  /*3cb0*/  IMAD.MOV.U32 R5, RZ, RZ, 0x0 ;  /* 0x00000000ff057424 */ /* 0x000fe400078e00ff */
[----:B------:R-:W-:Y:S02]  /*3cc0*/  IMAD.MOV.U32 R26, RZ, RZ, R10 ;  /* 0x000000ffff1a7224 */ /* 0x000fe400078e000a */
[----:B------:R-:W-:Y:S01]  /*3cd0*/  IMAD.MOV.U32 R27, RZ, RZ, R8 ;  /* 0x000000ffff1b7224 */ /* 0x000fe200078e0008 */
[----:B------:R-:W-:Y:S06]  /*3ce0*/  RET.REL.NODEC R4 `(ribbon_assault) ;  /* 0xffffffc004c47950 */ /* 0x000fec0003c3ffff */
.L_x_55:
[----:B------:R-:W-:-:S00]  /*3cf0*/  BRA `(.L_x_55) ;  /* 0xfffffffc00fc7947 */ /* 0x000fc0000383ffff */
[----:B------:R-:W-:-:S00]  /*3d00*/  NOP ;  /* 0x0000000000007918 */ /* 0x000fc00000000000 */
[----:B------:R-:W-:-:S00]  /*3d10*/  NOP ;  /* 0x0000000000007918 */ /* 0x000fc00000000000 */
[----:B------:R-:W-:-:S00]  /*3d20*/  NOP ;  /* 0x0000000000007918 */ /* 0x000fc00000000000 */
[----:B------:R-:W-:-:S00]  /*3d30*/  NOP ;  /* 0x0000000000007918 */ /* 0x000fc00000000000 */
[----:B------:R-:W-:-:S00]  /*3d40*/  NOP ;  /* 0x0000000000007918 */ /* 0x000fc00000000000 */
[----:B------:R-:W-:-:S00]  /*3d50*/  NOP ;  /* 0x0000000000007918 */ /* 0x000fc00000000000 */
[----:B------:R-:W-:-:S00]  /*3d60*/  NOP ;  /* 0x0000000000007918 */ /* 0x000fc00000000000 */
[----:B------:R-:W-:-:S00]  /*3d70*/  NOP ;  /* 0x0000000000007918 */ /* 0x000fc00000000000 */
.L_x_57:


//--------------------- .nv.global.init           --------------------------
	.section	.nv.global.init,"aw",@progbits
	.align	16
.nv.global.init:
	.type		__cudart_sin_cos_coeffs,@object
	.size		__cudart_sin_cos_coeffs,(__cudart_i2opi_d - __cudart_sin_cos_coeffs)
__cudart_sin_cos_coeffs:
        /*0000*/ 	.byte	0x46, 0xd2, 0xb0, 0x2c, 0xf1, 0xe5, 0x5a, 0xbe, 0x92, 0xe3, 0xac, 0x69, 0xe3, 0x1d, 0xc7, 0x3e
        /*0010*/ 	.byte	0xa1, 0x62, 0xdb, 0x19, 0xa0, 0x01, 0x2a, 0xbf, 0x18, 0x08, 0x11, 0x11, 0x11, 0x11, 0x81, 0x3f
        /*0020*/ 	.byte	0x54, 0x55, 0x55, 0x55, 0x55, 0x55, 0xc5, 0xbf, 0x00, 0x00, 0x00, 0x00, 0x00, 0x00, 0x00, 0x00
        /*0030*/ 	.byte	0x00, 0x00, 0x00, 0x00, 0x00, 0x00, 0x00, 0x00, 0x64, 0x81, 0xfd, 0x20, 0x83, 0xff, 0xa8, 0xbd
        /*0040*/ 	.byte	0x28, 0x85, 0xef, 0xc1, 0xa7, 0xee, 0x21, 0x3e, 0xd9, 0xe6, 0x06, 0x8e, 0x4f, 0x7e, 0x92, 0xbe
        /*0050*/ 	.byte	0xe9, 0xbc, 0xdd, 0x19, 0xa0, 0x01, 0xfa, 0x3e, 0x47, 0x5d, 0xc1, 0x16, 0x6c, 0xc1, 0x56, 0xbf
        /*0060*/ 	.byte	0x51, 0x55, 0x55, 0x55, 0x55, 0x55, 0xa5, 0x3f, 0x00, 0x00, 0x00, 0x00, 0x00, 0x00, 0xe0, 0xbf
        /*0070*/ 	.byte	0x00, 0x00, 0x00, 0x00, 0x00, 0x00, 0xf0, 0x3f, 0x00, 0x00, 0x00, 0x00, 0x00, 0x00, 0x00, 0x00
	.type		__cudart_i2opi_d,@object
	.size		__cudart_i2opi_d,(__cudart_i2opi_f - __cudart_i2opi_d)
__cudart_i2opi_d:
        /* <DEDUP_REMOVED lines=9> */
	.type		__cudart_i2opi_f,@object
	.size		__cudart_i2opi_f,(.L_0 - __cudart_i2opi_f)
__cudart_i2opi_f:
        /*0110*/ 	.byte	0x41, 0x90, 0x43, 0x3c, 0x99, 0x95, 0x62, 0xdb, 0xc0, 0xdd, 0x34, 0xf5, 0xd1, 0x57, 0x27, 0xfc
        /*0120*/ 	.byte	0x29, 0x15, 0x44, 0x4e, 0x6e, 0x83, 0xf9, 0xa2
.L_0:


//--------------------- .nv.shared.reserved.0     --------------------------
	.section	.nv.shared.reserved.0,"aw",@nobits
	.weak		__nv_reservedSMEM_offset_0_alias
	.size		__nv_reservedSMEM_offset_0_alias, 0, 64
	.other		__nv_reservedSMEM_offset_0_alias,@"STO_CUDA_RESERVED_SHARED STV_DEFAULT"
__nv_reservedSMEM_offset_0_alias:
	.zero		0
	.zero		64


//--------------------- .nv.constant0.ribbon_assault --------------------------
	.section	.nv.constant0.ribbon_assault,"a",@progbits
	.sectionflags	@""
	.align	4
.nv.constant0.ribbon_assault:
	.zero		916


//--------------------- SYMBOLS --------------------------

	.type		.nv.reservedSmem.offset0,@object
	.size		.nv.reservedSmem.offset0,0x4
